	.target	sm_100a

	.elftype	@"ET_EXEC"


//--------------------- .note.nv.tkinfo           --------------------------
	.section	.note.nv.tkinfo,"",@"SHT_NOTE"
	.sectionflags	@"SHF_NOTE_NV_TKINFO"
	.tkinfo
        /*0018*/ 	.word	0x00000002
        /*0030*/ 	.string	""
        /*0030*/ 	.string	"ptxas"
        /*0030*/ 	.string	"Cuda compilation tools, release 13.0, V13.0.88"
        /*0030*/ 	.string	"Build cuda_13.0.r13.0/compiler.36424714_0"
        /*0030*/ 	.string	"-arch sm_100a -m 64 "



//--------------------- .note.nv.cuinfo           --------------------------
	.section	.note.nv.cuinfo,"",@"SHT_NOTE"
	.sectionflags	@"SHF_NOTE_NV_CUINFO"
        /*0018*/ 	.short	0x0002
        /*001a*/ 	.short	0x0064
        /*001c*/ 	.short	0x0082
	.zero		2


//--------------------- .nv.info                  --------------------------
	.section	.nv.info,"",@"SHT_CUDA_INFO"
	.align	4


	//----- nvinfo : EIATTR_REGCOUNT
	.align		4
        /*0000*/ 	.byte	0x04, 0x2f
        /*0002*/ 	.short	(.L_19 - .L_18)
	.align		4
.L_18:
        /*0004*/ 	.word	index@(_ZN7cutlass13device_kernelINS_4gemm6kernel13GemmUniversalIN4cute5tupleIJiiiiEEENS1_10collective13CollectiveMmaINS1_35MainloopSm100TmaUmmaWarpSpecializedILi36ELi2ELi4ENS5_IJNS4_1CILi1EEESB_SB_EEEEENS5_IJNSA_ILi64EEENSA_ILi32EEESE_EEEaNS5_IJlSB_lEEEaSH_NS4_8TiledMMAINS4_8MMA_AtomIJNS4_15SM100_MMA_S8_SSIaaiLi64ELi32ELNS4_4UMMA5MajorE0ELSM_0ELNSL_8SaturateE0EEEEEENS4_6LayoutISC_NS5_IJNSA_ILi0EEESR_SR_EEEEENS5_IJNS4_10UnderscoreESU_SU_EEEEENS4_13SM90_TMA_LOADENS4_14ComposedLayoutINS4_7SwizzleILi2ELi4ELi3EEENS4_18smem_ptr_flag_bitsILi8EEENSQ_INS5_IJNSA_ILi8EEESE_EEENS5_IJSE_SB_EEEEEEEvNS4_8identityESX_S17_vS18_EENS_8epilogue10collective18CollectiveEpilogueINS1A_23Sm100TmaWarpSpecializedILi1ELi1ELi16ELb0ELb0EEEJSG_NS5_IJNSQ_ISE_SB_EENSQ_ISF_SB_EEEEEaSH_aSH_NS1A_6fusion15FusionCallbacksIS1E_NS1I_17LinearCombinationIaiaiLNS_15FloatRoundStyleE2EEESG_S1H_JEEENS4_5SM1004TMEM4LOAD26SM100_TMEM_LOAD_16dp32b16xESX_NSY_INSZ_ILi1ELi4ELi3EEES12_NSQ_INS5_IJS13_SF_EEENS5_IJSF_SB_EEEEEEENS4_39AutoVectorizingCopyWithAssumedAlignmentILi128EEENS4_14SM90_TMA_STOREES1W_S1Y_S1Y_EEEvvEEEEvNT_6ParamsE)
        /*0008*/ 	.word	0x0000004d


	//----- nvinfo : EIATTR_FRAME_SIZE
	.align		4
.L_19:
        /*000c*/ 	.byte	0x04, 0x11
        /*000e*/ 	.short	(.L_21 - .L_20)
	.align		4
.L_20:
        /*0010*/ 	.word	index@($__internal_2_$__cuda_sm10x_tcgen05_guardrail_trap_unallocated_columns_being_dealloced)
        /*0014*/ 	.word	0x00000000


	//----- nvinfo : EIATTR_FRAME_SIZE
	.align		4
.L_21:
        /*0018*/ 	.byte	0x04, 0x11
        /*001a*/ 	.short	(.L_23 - .L_22)
	.align		4
.L_22:
        /*001c*/ 	.word	index@($__internal_1_$__cuda_sm10x_tcgen05_guardrail_trap_phase_invalid_during_alloc)
        /*0020*/ 	.word	0x00000000


	//----- nvinfo : EIATTR_FRAME_SIZE
	.align		4
.L_23:
        /*0024*/ 	.byte	0x04, 0x11
        /*0026*/ 	.short	(.L_25 - .L_24)
	.align		4
.L_24:
        /*0028*/ 	.word	index@($__internal_0_$__cuda_sm10x_tcgen05_guardrail_trap_col_being_dealloced_not_returned_by_alloc)
        /*002c*/ 	.word	0x00000000


	//----- nvinfo : EIATTR_FRAME_SIZE
	.align		4
.L_25:
        /*0030*/ 	.byte	0x04, 0x11
        /*0032*/ 	.short	(.L_27 - .L_26)
	.align		4
.L_26:
        /*0034*/ 	.word	index@(_ZN7cutlass13device_kernelINS_4gemm6kernel13GemmUniversalIN4cute5tupleIJiiiiEEENS1_10collective13CollectiveMmaINS1_35MainloopSm100TmaUmmaWarpSpecializedILi36ELi2ELi4ENS5_IJNS4_1CILi1EEESB_SB_EEEEENS5_IJNSA_ILi64EEENSA_ILi32EEESE_EEEaNS5_IJlSB_lEEEaSH_NS4_8TiledMMAINS4_8MMA_AtomIJNS4_15SM100_MMA_S8_SSIaaiLi64ELi32ELNS4_4UMMA5MajorE0ELSM_0ELNSL_8SaturateE0EEEEEENS4_6LayoutISC_NS5_IJNSA_ILi0EEESR_SR_EEEEENS5_IJNS4_10UnderscoreESU_SU_EEEEENS4_13SM90_TMA_LOADENS4_14ComposedLayoutINS4_7SwizzleILi2ELi4ELi3EEENS4_18smem_ptr_flag_bitsILi8EEENSQ_INS5_IJNSA_ILi8EEESE_EEENS5_IJSE_SB_EEEEEEEvNS4_8identityESX_S17_vS18_EENS_8epilogue10collective18CollectiveEpilogueINS1A_23Sm100TmaWarpSpecializedILi1ELi1ELi16ELb0ELb0EEEJSG_NS5_IJNSQ_ISE_SB_EENSQ_ISF_SB_EEEEEaSH_aSH_NS1A_6fusion15FusionCallbacksIS1E_NS1I_17LinearCombinationIaiaiLNS_15FloatRoundStyleE2EEESG_S1H_JEEENS4_5SM1004TMEM4LOAD26SM100_TMEM_LOAD_16dp32b16xESX_NSY_INSZ_ILi1ELi4ELi3EEES12_NSQ_INS5_IJS13_SF_EEENS5_IJSF_SB_EEEEEEENS4_39AutoVectorizingCopyWithAssumedAlignmentILi128EEENS4_14SM90_TMA_STOREES1W_S1Y_S1Y_EEEvvEEEEvNT_6ParamsE)
        /*0038*/ 	.word	0x00000000


	//----- nvinfo : EIATTR_MIN_STACK_SIZE
	.align		4
.L_27:
        /*003c*/ 	.byte	0x04, 0x12
        /*003e*/ 	.short	(.L_29 - .L_28)
	.align		4
.L_28:
        /*0040*/ 	.word	index@(_ZN7cutlass13device_kernelINS_4gemm6kernel13GemmUniversalIN4cute5tupleIJiiiiEEENS1_10collective13CollectiveMmaINS1_35MainloopSm100TmaUmmaWarpSpecializedILi36ELi2ELi4ENS5_IJNS4_1CILi1EEESB_SB_EEEEENS5_IJNSA_ILi64EEENSA_ILi32EEESE_EEEaNS5_IJlSB_lEEEaSH_NS4_8TiledMMAINS4_8MMA_AtomIJNS4_15SM100_MMA_S8_SSIaaiLi64ELi32ELNS4_4UMMA5MajorE0ELSM_0ELNSL_8SaturateE0EEEEEENS4_6LayoutISC_NS5_IJNSA_ILi0EEESR_SR_EEEEENS5_IJNS4_10UnderscoreESU_SU_EEEEENS4_13SM90_TMA_LOADENS4_14ComposedLayoutINS4_7SwizzleILi2ELi4ELi3EEENS4_18smem_ptr_flag_bitsILi8EEENSQ_INS5_IJNSA_ILi8EEESE_EEENS5_IJSE_SB_EEEEEEEvNS4_8identityESX_S17_vS18_EENS_8epilogue10collective18CollectiveEpilogueINS1A_23Sm100TmaWarpSpecializedILi1ELi1ELi16ELb0ELb0EEEJSG_NS5_IJNSQ_ISE_SB_EENSQ_ISF_SB_EEEEEaSH_aSH_NS1A_6fusion15FusionCallbacksIS1E_NS1I_17LinearCombinationIaiaiLNS_15FloatRoundStyleE2EEESG_S1H_JEEENS4_5SM1004TMEM4LOAD26SM100_TMEM_LOAD_16dp32b16xESX_NSY_INSZ_ILi1ELi4ELi3EEES12_NSQ_INS5_IJS13_SF_EEENS5_IJSF_SB_EEEEEEENS4_39AutoVectorizingCopyWithAssumedAlignmentILi128EEENS4_14SM90_TMA_STOREES1W_S1Y_S1Y_EEEvvEEEEvNT_6ParamsE)
        /*0044*/ 	.word	0x00000000
.L_29:


//--------------------- .nv.compat                --------------------------
	.section	.nv.compat,"",@"SHT_CUDA_COMPAT_INFO"
	.align	4
        /*0000*/ 	.byte	0x02, 0x09, 0x01, 0x00, 0x02, 0x02, 0x03, 0x00, 0x02, 0x05, 0x06, 0x00, 0x03, 0x07, 0x01, 0x01
        /*0010*/ 	.byte	0x02, 0x03, 0x01, 0x00, 0x02, 0x06, 0x01, 0x00, 0x04, 0x0b, 0x08, 0x00, 0x01, 0x00, 0x00, 0x00
        /*0020*/ 	.byte	0x00, 0x00, 0x00, 0x00


//--------------------- .nv.info._ZN7cutlass13device_kernelINS_4gemm6kernel13GemmUniversalIN4cute5tupleIJiiiiEEENS1_10collective13CollectiveMmaINS1_35MainloopSm100TmaUmmaWarpSpecializedILi36ELi2ELi4ENS5_IJNS4_1CILi1EEESB_SB_EEEEENS5_IJNSA_ILi64EEENSA_ILi32EEESE_EEEaNS5_IJlSB_lEEEaSH_NS4_8TiledMMAINS4_8MMA_AtomIJNS4_15SM100_MMA_S8_SSIaaiLi64ELi32ELNS4_4UMMA5MajorE0ELSM_0ELNSL_8SaturateE0EEEEEENS4_6LayoutISC_NS5_IJNSA_ILi0EEESR_SR_EEEEENS5_IJNS4_10UnderscoreESU_SU_EEEEENS4_13SM90_TMA_LOADENS4_14ComposedLayoutINS4_7SwizzleILi2ELi4ELi3EEENS4_18smem_ptr_flag_bitsILi8EEENSQ_INS5_IJNSA_ILi8EEESE_EEENS5_IJSE_SB_EEEEEEEvNS4_8identityESX_S17_vS18_EENS_8epilogue10collective18CollectiveEpilogueINS1A_23Sm100TmaWarpSpecializedILi1ELi1ELi16ELb0ELb0EEEJSG_NS5_IJNSQ_ISE_SB_EENSQ_ISF_SB_EEEEEaSH_aSH_NS1A_6fusion15FusionCallbacksIS1E_NS1I_17LinearCombinationIaiaiLNS_15FloatRoundStyleE2EEESG_S1H_JEEENS4_5SM1004TMEM4LOAD26SM100_TMEM_LOAD_16dp32b16xESX_NSY_INSZ_ILi1ELi4ELi3EEES12_NSQ_INS5_IJS13_SF_EEENS5_IJSF_SB_EEEEEEENS4_39AutoVectorizingCopyWithAssumedAlignmentILi128EEENS4_14SM90_TMA_STOREES1W_S1Y_S1Y_EEEvvEEEEvNT_6ParamsE --------------------------
	.section	.nv.info._ZN7cutlass13device_kernelINS_4gemm6kernel13GemmUniversalIN4cute5tupleIJiiiiEEENS1_10collective13CollectiveMmaINS1_35MainloopSm100TmaUmmaWarpSpecializedILi36ELi2ELi4ENS5_IJNS4_1CILi1EEESB_SB_EEEEENS5_IJNSA_ILi64EEENSA_ILi32EEESE_EEEaNS5_IJlSB_lEEEaSH_NS4_8TiledMMAINS4_8MMA_AtomIJNS4_15SM100_MMA_S8_SSIaaiLi64ELi32ELNS4_4UMMA5MajorE0ELSM_0ELNSL_8SaturateE0EEEEEENS4_6LayoutISC_NS5_IJNSA_ILi0EEESR_SR_EEEEENS5_IJNS4_10UnderscoreESU_SU_EEEEENS4_13SM90_TMA_LOADENS4_14ComposedLayoutINS4_7SwizzleILi2ELi4ELi3EEENS4_18smem_ptr_flag_bitsILi8EEENSQ_INS5_IJNSA_ILi8EEESE_EEENS5_IJSE_SB_EEEEEEEvNS4_8identityESX_S17_vS18_EENS_8epilogue10collective18CollectiveEpilogueINS1A_23Sm100TmaWarpSpecializedILi1ELi1ELi16ELb0ELb0EEEJSG_NS5_IJNSQ_ISE_SB_EENSQ_ISF_SB_EEEEEaSH_aSH_NS1A_6fusion15FusionCallbacksIS1E_NS1I_17LinearCombinationIaiaiLNS_15FloatRoundStyleE2EEESG_S1H_JEEENS4_5SM1004TMEM4LOAD26SM100_TMEM_LOAD_16dp32b16xESX_NSY_INSZ_ILi1ELi4ELi3EEES12_NSQ_INS5_IJS13_SF_EEENS5_IJSF_SB_EEEEEEENS4_39AutoVectorizingCopyWithAssumedAlignmentILi128EEENS4_14SM90_TMA_STOREES1W_S1Y_S1Y_EEEvvEEEEvNT_6ParamsE,"",@"SHT_CUDA_INFO"
	.sectionflags	@""
	.align	4


	//----- nvinfo : EIATTR_CUDA_API_VERSION
	.align		4
        /*0000*/ 	.byte	0x04, 0x37
        /*0002*/ 	.short	(.L_31 - .L_30)
.L_30:
        /*0004*/ 	.word	0x00000082


	//----- nvinfo : EIATTR_KPARAM_INFO
	.align		4
.L_31:
        /*0008*/ 	.byte	0x04, 0x17
        /*000a*/ 	.short	(.L_33 - .L_32)
.L_32:
        /*000c*/ 	.word	0x00000000
        /*0010*/ 	.short	0x0000
        /*0012*/ 	.short	0x0000
        /*0014*/ 	.byte	0x00, 0xf0, 0x01, 0x20


	//----- nvinfo : EIATTR_AT_ENTRY_FRAGMENTS
	.align		4
.L_33:
        /*0018*/ 	.byte	0x04, 0x4f
        /*001a*/ 	.short	(.L_35 - .L_34)


	//   ....[0]....
.L_34:
        /*001c*/ 	.word	0x00000006


	//----- nvinfo : EIATTR_RESERVED_SMEM_USED
	.align		4
.L_35:
        /*0020*/ 	.byte	0x01, 0x41
	.zero		2


	//----- nvinfo : EIATTR_SPARSE_MMA_MASK
	.align		4
        /*0024*/ 	.byte	0x03, 0x50
        /*0026*/ 	.short	0x0000


	//----- nvinfo : EIATTR_TCGEN05_1CTA_USED
	.align		4
        /*0028*/ 	.byte	0x01, 0x51
	.zero		2


	//----- nvinfo : EIATTR_MAXREG_COUNT
	.align		4
        /*002c*/ 	.byte	0x03, 0x1b
        /*002e*/ 	.short	0x00ff


	//----- nvinfo : EIATTR_NUM_BARRIERS
	.align		4
        /*0030*/ 	.byte	0x02, 0x4c
        /*0032*/ 	.byte	0x07
	.zero		1


	//----- nvinfo : EIATTR_EXTERNS
	.align		4
        /*0034*/ 	.byte	0x04, 0x0f
        /*0036*/ 	.short	(.L_37 - .L_36)


	//   ....[0]....
	.align		4
.L_36:
        /*0038*/ 	.word	index@(__assertfail)


	//----- nvinfo : EIATTR_MERCURY_ISA_VERSION
	.align		4
.L_37:
        /*003c*/ 	.byte	0x03, 0x5f
        /*003e*/ 	.short	0x0101


	//----- nvinfo : EIATTR_INT_WARP_WIDE_INSTR_OFFSETS
	.align		4
        /*0040*/ 	.byte	0x04, 0x31
        /*0042*/ 	.short	(.L_39 - .L_38)


	//   ....[0]....
.L_38:
        /*0044*/ 	.word	0x000021b0


	//   ....[1]....
        /*0048*/ 	.word	0x00004d70


	//   ....[2]....
        /*004c*/ 	.word	0x00004da0


	//   ....[3]....
        /*0050*/ 	.word	0x00004df0


	//   ....[4]....
        /*0054*/ 	.word	0x000057f0


	//   ....[5]....
        /*0058*/ 	.word	0x000058e0


	//----- nvinfo : EIATTR_COOP_GROUP_MASK_REGIDS
	.align		4
.L_39:
        /*005c*/ 	.byte	0x04, 0x29
        /*005e*/ 	.short	(.L_41 - .L_40)


	//   ....[0]....
.L_40:
        /*0060*/ 	.word	0xffffffff


	//   ....[1]....
        /*0064*/ 	.word	0xffffffff


	//   ....[2]....
        /*0068*/ 	.word	0xffffffff


	//   ....[3]....
        /*006c*/ 	.word	0xffffffff


	//   ....[4]....
        /*0070*/ 	.word	0xffffffff


	//   ....[5]....
        /*0074*/ 	.word	0xffffffff


	//   ....[6]....
        /*0078*/ 	.word	0xffffffff


	//   ....[7]....
        /*007c*/ 	.word	0xffffffff


	//   ....[8]....
        /*0080*/ 	.word	0xffffffff


	//   ....[9]....
        /*0084*/ 	.word	0xffffffff


	//   ....[10]....
        /*0088*/ 	.word	0xffffffff


	//   ....[11]....
        /*008c*/ 	.word	0xffffffff


	//   ....[12]....
        /*0090*/ 	.word	0xffffffff


	//----- nvinfo : EIATTR_COOP_GROUP_INSTR_OFFSETS
	.align		4
.L_41:
        /*0094*/ 	.byte	0x04, 0x28
        /*0096*/ 	.short	(.L_43 - .L_42)


	//   ....[0]....
.L_42:
        /*0098*/ 	.word	0x00000090


	//   ....[1]....
        /*009c*/ 	.word	0x000004d0


	//   ....[2]....
        /*00a0*/ 	.word	0x00000a70


	//   ....[3]....
        /*00a4*/ 	.word	0x00000bb0


	//   ....[4]....
        /*00a8*/ 	.word	0x00000cb0


	//   ....[5]....
        /*00ac*/ 	.word	0x00000e20


	//   ....[6]....
        /*00b0*/ 	.word	0x00000fc0


	//   ....[7]....
        /*00b4*/ 	.word	0x00002090


	//   ....[8]....
        /*00b8*/ 	.word	0x00004070


	//   ....[9]....
        /*00bc*/ 	.word	0x00004280


	//   ....[10]....
        /*00c0*/ 	.word	0x000042b0


	//   ....[11]....
        /*00c4*/ 	.word	0x00004c60


	//   ....[12]....
        /*00c8*/ 	.word	0x00004e90


	//----- nvinfo : EIATTR_VRC_CTA_INIT_COUNT
	.align		4
.L_43:
        /*00cc*/ 	.byte	0x02, 0x4a
        /*00ce*/ 	.byte	0x80
	.zero		1


	//----- nvinfo : EIATTR_SYSCALL_OFFSETS
	.align		4
        /*00d0*/ 	.byte	0x04, 0x46
        /*00d2*/ 	.short	(.L_45 - .L_44)


	//   ....[0]....
.L_44:
        /*00d4*/ 	.word	0x000062b0


	//   ....[1]....
        /*00d8*/ 	.word	0x000063f0


	//   ....[2]....
        /*00dc*/ 	.word	0x00006b00


	//----- nvinfo : EIATTR_MBARRIER_INSTR_OFFSETS
	.align		4
.L_45:
        /*00e0*/ 	.byte	0x04, 0x39
        /*00e2*/ 	.short	(.L_47 - .L_46)


	//   ....[0]....
.L_46:
        /*00e4*/ 	.word	0x000005d0
        /*00e8*/ 	.word	0x000000ff
        /*00ec*/ 	.word	0x00000000
        /*00f0*/ 	.short	0x0100
        /*00f2*/ 	.byte	0x05
	.zero		1


	//   ....[1]....
        /*00f4*/ 	.word	0x000005e0
        /*00f8*/ 	.word	0x000000ff
        /*00fc*/ 	.word	0x00000120
        /*0100*/ 	.short	0x0100
        /*0102*/ 	.byte	0x05
	.zero		1


	//   ....[2]....
        /*0104*/ 	.word	0x000005f0
        /*0108*/ 	.word	0x000000ff
        /*010c*/ 	.word	0x00000008
        /*0110*/ 	.short	0x0100
        /*0112*/ 	.byte	0x05
	.zero		1


	//   ....[3]....
        /*0114*/ 	.word	0x00000600
        /*0118*/ 	.word	0x000000ff
        /*011c*/ 	.word	0x00000128
        /*0120*/ 	.short	0x0100
        /*0122*/ 	.byte	0x05
	.zero		1


	//   ....[4]....
        /*0124*/ 	.word	0x00000610
        /*0128*/ 	.word	0x000000ff
        /*012c*/ 	.word	0x00000010
        /*0130*/ 	.short	0x0100
        /*0132*/ 	.byte	0x05
	.zero		1


	//   ....[5]....
        /*0134*/ 	.word	0x00000620
        /*0138*/ 	.word	0x000000ff
        /*013c*/ 	.word	0x00000130
        /*0140*/ 	.short	0x0100
        /*0142*/ 	.byte	0x05
	.zero		1


	//   ....[6]....
        /*0144*/ 	.word	0x00000630
        /*0148*/ 	.word	0x000000ff
        /*014c*/ 	.word	0x00000018
        /*0150*/ 	.short	0x0100
        /*0152*/ 	.byte	0x05
	.zero		1


	//   ....[7]....
        /*0154*/ 	.word	0x00000640
        /*0158*/ 	.word	0x000000ff
        /*015c*/ 	.word	0x00000138
        /*0160*/ 	.short	0x0100
        /*0162*/ 	.byte	0x05
	.zero		1


	//   ....[8]....
        /*0164*/ 	.word	0x00000650
        /*0168*/ 	.word	0x000000ff
        /*016c*/ 	.word	0x00000020
        /*0170*/ 	.short	0x0100
        /*0172*/ 	.byte	0x05
	.zero		1


	//   ....[9]....
        /*0174*/ 	.word	0x00000660
        /*0178*/ 	.word	0x000000ff
        /*017c*/ 	.word	0x00000140
        /*0180*/ 	.short	0x0100
        /*0182*/ 	.byte	0x05
	.zero		1


	//   ....[10]....
        /*0184*/ 	.word	0x00000670
        /*0188*/ 	.word	0x000000ff
        /*018c*/ 	.word	0x00000028
        /*0190*/ 	.short	0x0100
        /*0192*/ 	.byte	0x05
	.zero		1


	//   ....[11]....
        /*0194*/ 	.word	0x00000680
        /*0198*/ 	.word	0x000000ff
        /*019c*/ 	.word	0x00000148
        /*01a0*/ 	.short	0x0100
        /*01a2*/ 	.byte	0x05
	.zero		1


	//   ....[12]....
        /*01a4*/ 	.word	0x00000690
        /*01a8*/ 	.word	0x000000ff
        /*01ac*/ 	.word	0x00000030
        /*01b0*/ 	.short	0x0100
        /*01b2*/ 	.byte	0x05
	.zero		1


	//   ....[13]....
        /*01b4*/ 	.word	0x000006a0
        /*01b8*/ 	.word	0x000000ff
        /*01bc*/ 	.word	0x00000150
        /*01c0*/ 	.short	0x0100
        /*01c2*/ 	.byte	0x05
	.zero		1


	//   ....[14]....
        /*01c4*/ 	.word	0x000006b0
        /*01c8*/ 	.word	0x000000ff
        /*01cc*/ 	.word	0x00000038
        /*01d0*/ 	.short	0x0100
        /*01d2*/ 	.byte	0x05
	.zero		1


	//   ....[15]....
        /*01d4*/ 	.word	0x000006c0
        /*01d8*/ 	.word	0x000000ff
        /*01dc*/ 	.word	0x00000158
        /*01e0*/ 	.short	0x0100
        /*01e2*/ 	.byte	0x05
	.zero		1


	//   ....[16]....
        /*01e4*/ 	.word	0x000006d0
        /*01e8*/ 	.word	0x000000ff
        /*01ec*/ 	.word	0x00000040
        /*01f0*/ 	.short	0x0100
        /*01f2*/ 	.byte	0x05
	.zero		1


	//   ....[17]....
        /*01f4*/ 	.word	0x000006e0
        /*01f8*/ 	.word	0x000000ff
        /*01fc*/ 	.word	0x00000160
        /*0200*/ 	.short	0x0100
        /*0202*/ 	.byte	0x05
	.zero		1


	//   ....[18]....
        /*0204*/ 	.word	0x000006f0
        /*0208*/ 	.word	0x000000ff
        /*020c*/ 	.word	0x00000048
        /*0210*/ 	.short	0x0100
        /*0212*/ 	.byte	0x05
	.zero		1


	//   ....[19]....
        /*0214*/ 	.word	0x00000700
        /*0218*/ 	.word	0x000000ff
        /*021c*/ 	.word	0x00000168
        /*0220*/ 	.short	0x0100
        /*0222*/ 	.byte	0x05
	.zero		1


	//   ....[20]....
        /*0224*/ 	.word	0x00000710
        /*0228*/ 	.word	0x000000ff
        /*022c*/ 	.word	0x00000050
        /*0230*/ 	.short	0x0100
        /*0232*/ 	.byte	0x05
	.zero		1


	//   ....[21]....
        /*0234*/ 	.word	0x00000720
        /*0238*/ 	.word	0x000000ff
        /*023c*/ 	.word	0x00000170
        /*0240*/ 	.short	0x0100
        /*0242*/ 	.byte	0x05
	.zero		1


	//   ....[22]....
        /*0244*/ 	.word	0x00000730
        /*0248*/ 	.word	0x000000ff
        /*024c*/ 	.word	0x00000058
        /*0250*/ 	.short	0x0100
        /*0252*/ 	.byte	0x05
	.zero		1


	//   ....[23]....
        /*0254*/ 	.word	0x00000740
        /*0258*/ 	.word	0x000000ff
        /*025c*/ 	.word	0x00000178
        /*0260*/ 	.short	0x0100
        /*0262*/ 	.byte	0x05
	.zero		1


	//   ....[24]....
        /*0264*/ 	.word	0x00000750
        /*0268*/ 	.word	0x000000ff
        /*026c*/ 	.word	0x00000060
        /*0270*/ 	.short	0x0100
        /*0272*/ 	.byte	0x05
	.zero		1


	//   ....[25]....
        /*0274*/ 	.word	0x00000760
        /*0278*/ 	.word	0x000000ff
        /*027c*/ 	.word	0x00000180
        /*0280*/ 	.short	0x0100
        /*0282*/ 	.byte	0x05
	.zero		1


	//   ....[26]....
        /*0284*/ 	.word	0x00000770
        /*0288*/ 	.word	0x000000ff
        /*028c*/ 	.word	0x00000068
        /*0290*/ 	.short	0x0100
        /*0292*/ 	.byte	0x05
	.zero		1


	//   ....[27]....
        /*0294*/ 	.word	0x00000780
        /*0298*/ 	.word	0x000000ff
        /*029c*/ 	.word	0x00000188
        /*02a0*/ 	.short	0x0100
        /*02a2*/ 	.byte	0x05
	.zero		1


	//   ....[28]....
        /*02a4*/ 	.word	0x00000790
        /*02a8*/ 	.word	0x000000ff
        /*02ac*/ 	.word	0x00000070
        /*02b0*/ 	.short	0x0100
        /*02b2*/ 	.byte	0x05
	.zero		1


	//   ....[29]....
        /*02b4*/ 	.word	0x000007a0
        /*02b8*/ 	.word	0x000000ff
        /*02bc*/ 	.word	0x00000190
        /*02c0*/ 	.short	0x0100
        /*02c2*/ 	.byte	0x05
	.zero		1


	//   ....[30]....
        /*02c4*/ 	.word	0x000007b0
        /*02c8*/ 	.word	0x000000ff
        /*02cc*/ 	.word	0x00000078
        /*02d0*/ 	.short	0x0100
        /*02d2*/ 	.byte	0x05
	.zero		1


	//   ....[31]....
        /*02d4*/ 	.word	0x000007c0
        /*02d8*/ 	.word	0x000000ff
        /*02dc*/ 	.word	0x00000198
        /*02e0*/ 	.short	0x0100
        /*02e2*/ 	.byte	0x05
	.zero		1


	//   ....[32]....
        /*02e4*/ 	.word	0x000007d0
        /*02e8*/ 	.word	0x000000ff
        /*02ec*/ 	.word	0x00000080
        /*02f0*/ 	.short	0x0100
        /*02f2*/ 	.byte	0x05
	.zero		1


	//   ....[33]....
        /*02f4*/ 	.word	0x000007e0
        /*02f8*/ 	.word	0x000000ff
        /*02fc*/ 	.word	0x000001a0
        /*0300*/ 	.short	0x0100
        /*0302*/ 	.byte	0x05
	.zero		1


	//   ....[34]....
        /*0304*/ 	.word	0x000007f0
        /*0308*/ 	.word	0x000000ff
        /*030c*/ 	.word	0x00000088
        /*0310*/ 	.short	0x0100
        /*0312*/ 	.byte	0x05
	.zero		1


	//   ....[35]....
        /*0314*/ 	.word	0x00000800
        /*0318*/ 	.word	0x000000ff
        /*031c*/ 	.word	0x000001a8
        /*0320*/ 	.short	0x0100
        /*0322*/ 	.byte	0x05
	.zero		1


	//   ....[36]....
        /*0324*/ 	.word	0x00000810
        /*0328*/ 	.word	0x000000ff
        /*032c*/ 	.word	0x00000090
        /*0330*/ 	.short	0x0100
        /*0332*/ 	.byte	0x05
	.zero		1


	//   ....[37]....
        /*0334*/ 	.word	0x00000820
        /*0338*/ 	.word	0x000000ff
        /*033c*/ 	.word	0x000001b0
        /*0340*/ 	.short	0x0100
        /*0342*/ 	.byte	0x05
	.zero		1


	//   ....[38]....
        /*0344*/ 	.word	0x00000830
        /*0348*/ 	.word	0x000000ff
        /*034c*/ 	.word	0x00000098
        /*0350*/ 	.short	0x0100
        /*0352*/ 	.byte	0x05
	.zero		1


	//   ....[39]....
        /*0354*/ 	.word	0x00000840
        /*0358*/ 	.word	0x000000ff
        /*035c*/ 	.word	0x000001b8
        /*0360*/ 	.short	0x0100
        /*0362*/ 	.byte	0x05
	.zero		1


	//   ....[40]....
        /*0364*/ 	.word	0x00000850
        /*0368*/ 	.word	0x000000ff
        /*036c*/ 	.word	0x000000a0
        /*0370*/ 	.short	0x0100
        /*0372*/ 	.byte	0x05
	.zero		1


	//   ....[41]....
        /*0374*/ 	.word	0x00000860
        /*0378*/ 	.word	0x000000ff
        /*037c*/ 	.word	0x000001c0
        /*0380*/ 	.short	0x0100
        /*0382*/ 	.byte	0x05
	.zero		1


	//   ....[42]....
        /*0384*/ 	.word	0x00000870
        /*0388*/ 	.word	0x000000ff
        /*038c*/ 	.word	0x000000a8
        /*0390*/ 	.short	0x0100
        /*0392*/ 	.byte	0x05
	.zero		1


	//   ....[43]....
        /*0394*/ 	.word	0x00000880
        /*0398*/ 	.word	0x000000ff
        /*039c*/ 	.word	0x000001c8
        /*03a0*/ 	.short	0x0100
        /*03a2*/ 	.byte	0x05
	.zero		1


	//   ....[44]....
        /*03a4*/ 	.word	0x00000890
        /*03a8*/ 	.word	0x000000ff
        /*03ac*/ 	.word	0x000000b0
        /*03b0*/ 	.short	0x0100
        /*03b2*/ 	.byte	0x05
	.zero		1


	//   ....[45]....
        /*03b4*/ 	.word	0x000008a0
        /*03b8*/ 	.word	0x000000ff
        /*03bc*/ 	.word	0x000001d0
        /*03c0*/ 	.short	0x0100
        /*03c2*/ 	.byte	0x05
	.zero		1


	//   ....[46]....
        /*03c4*/ 	.word	0x000008b0
        /*03c8*/ 	.word	0x000000ff
        /*03cc*/ 	.word	0x000000b8
        /*03d0*/ 	.short	0x0100
        /*03d2*/ 	.byte	0x05
	.zero		1


	//   ....[47]....
        /*03d4*/ 	.word	0x000008c0
        /*03d8*/ 	.word	0x000000ff
        /*03dc*/ 	.word	0x000001d8
        /*03e0*/ 	.short	0x0100
        /*03e2*/ 	.byte	0x05
	.zero		1


	//   ....[48]....
        /*03e4*/ 	.word	0x000008d0
        /*03e8*/ 	.word	0x000000ff
        /*03ec*/ 	.word	0x000000c0
        /*03f0*/ 	.short	0x0100
        /*03f2*/ 	.byte	0x05
	.zero		1


	//   ....[49]....
        /*03f4*/ 	.word	0x000008e0
        /*03f8*/ 	.word	0x000000ff
        /*03fc*/ 	.word	0x000001e0
        /*0400*/ 	.short	0x0100
        /*0402*/ 	.byte	0x05
	.zero		1


	//   ....[50]....
        /*0404*/ 	.word	0x000008f0
        /*0408*/ 	.word	0x000000ff
        /*040c*/ 	.word	0x000000c8
        /*0410*/ 	.short	0x0100
        /*0412*/ 	.byte	0x05
	.zero		1


	//   ....[51]....
        /*0414*/ 	.word	0x00000900
        /*0418*/ 	.word	0x000000ff
        /*041c*/ 	.word	0x000001e8
        /*0420*/ 	.short	0x0100
        /*0422*/ 	.byte	0x05
	.zero		1


	//   ....[52]....
        /*0424*/ 	.word	0x00000910
        /*0428*/ 	.word	0x000000ff
        /*042c*/ 	.word	0x000000d0
        /*0430*/ 	.short	0x0100
        /*0432*/ 	.byte	0x05
	.zero		1


	//   ....[53]....
        /*0434*/ 	.word	0x00000920
        /*0438*/ 	.word	0x000000ff
        /*043c*/ 	.word	0x000001f0
        /*0440*/ 	.short	0x0100
        /*0442*/ 	.byte	0x05
	.zero		1


	//   ....[54]....
        /*0444*/ 	.word	0x00000930
        /*0448*/ 	.word	0x000000ff
        /*044c*/ 	.word	0x000000d8
        /*0450*/ 	.short	0x0100
        /*0452*/ 	.byte	0x05
	.zero		1


	//   ....[55]....
        /*0454*/ 	.word	0x00000940
        /*0458*/ 	.word	0x000000ff
        /*045c*/ 	.word	0x000001f8
        /*0460*/ 	.short	0x0100
        /*0462*/ 	.byte	0x05
	.zero		1


	//   ....[56]....
        /*0464*/ 	.word	0x00000950
        /*0468*/ 	.word	0x000000ff
        /*046c*/ 	.word	0x000000e0
        /*0470*/ 	.short	0x0100
        /*0472*/ 	.byte	0x05
	.zero		1


	//   ....[57]....
        /*0474*/ 	.word	0x00000960
        /*0478*/ 	.word	0x000000ff
        /*047c*/ 	.word	0x00000200
        /*0480*/ 	.short	0x0100
        /*0482*/ 	.byte	0x05
	.zero		1


	//   ....[58]....
        /*0484*/ 	.word	0x00000970
        /*0488*/ 	.word	0x000000ff
        /*048c*/ 	.word	0x000000e8
        /*0490*/ 	.short	0x0100
        /*0492*/ 	.byte	0x05
	.zero		1


	//   ....[59]....
        /*0494*/ 	.word	0x00000980
        /*0498*/ 	.word	0x000000ff
        /*049c*/ 	.word	0x00000208
        /*04a0*/ 	.short	0x0100
        /*04a2*/ 	.byte	0x05
	.zero		1


	//   ....[60]....
        /*04a4*/ 	.word	0x00000990
        /*04a8*/ 	.word	0x000000ff
        /*04ac*/ 	.word	0x000000f0
        /*04b0*/ 	.short	0x0100
        /*04b2*/ 	.byte	0x05
	.zero		1


	//   ....[61]....
        /*04b4*/ 	.word	0x000009a0
        /*04b8*/ 	.word	0x000000ff
        /*04bc*/ 	.word	0x00000210
        /*04c0*/ 	.short	0x0100
        /*04c2*/ 	.byte	0x05
	.zero		1


	//   ....[62]....
        /*04c4*/ 	.word	0x000009b0
        /*04c8*/ 	.word	0x000000ff
        /*04cc*/ 	.word	0x000000f8
        /*04d0*/ 	.short	0x0100
        /*04d2*/ 	.byte	0x05
	.zero		1


	//   ....[63]....
        /*04d4*/ 	.word	0x000009c0
        /*04d8*/ 	.word	0x000000ff
        /*04dc*/ 	.word	0x00000218
        /*04e0*/ 	.short	0x0100
        /*04e2*/ 	.byte	0x05
	.zero		1


	//   ....[64]....
        /*04e4*/ 	.word	0x000009d0
        /*04e8*/ 	.word	0x000000ff
        /*04ec*/ 	.word	0x00000100
        /*04f0*/ 	.short	0x0100
        /*04f2*/ 	.byte	0x05
	.zero		1


	//   ....[65]....
        /*04f4*/ 	.word	0x000009e0
        /*04f8*/ 	.word	0x000000ff
        /*04fc*/ 	.word	0x00000220
        /*0500*/ 	.short	0x0100
        /*0502*/ 	.byte	0x05
	.zero		1


	//   ....[66]....
        /*0504*/ 	.word	0x000009f0
        /*0508*/ 	.word	0x000000ff
        /*050c*/ 	.word	0x00000108
        /*0510*/ 	.short	0x0100
        /*0512*/ 	.byte	0x05
	.zero		1


	//   ....[67]....
        /*0514*/ 	.word	0x00000a00
        /*0518*/ 	.word	0x000000ff
        /*051c*/ 	.word	0x00000228
        /*0520*/ 	.short	0x0100
        /*0522*/ 	.byte	0x05
	.zero		1


	//   ....[68]....
        /*0524*/ 	.word	0x00000a10
        /*0528*/ 	.word	0x000000ff
        /*052c*/ 	.word	0x00000110
        /*0530*/ 	.short	0x0100
        /*0532*/ 	.byte	0x05
	.zero		1


	//   ....[69]....
        /*0534*/ 	.word	0x00000a20
        /*0538*/ 	.word	0x000000ff
        /*053c*/ 	.word	0x00000230
        /*0540*/ 	.short	0x0100
        /*0542*/ 	.byte	0x05
	.zero		1


	//   ....[70]....
        /*0544*/ 	.word	0x00000a30
        /*0548*/ 	.word	0x000000ff
        /*054c*/ 	.word	0x00000118
        /*0550*/ 	.short	0x0100
        /*0552*/ 	.byte	0x05
	.zero		1


	//   ....[71]....
        /*0554*/ 	.word	0x00000a40
        /*0558*/ 	.word	0x000000ff
        /*055c*/ 	.word	0x00000238
        /*0560*/ 	.short	0x0100
        /*0562*/ 	.byte	0x05
	.zero		1


	//   ....[72]....
        /*0564*/ 	.word	0x00000b80
        /*0568*/ 	.word	0x000000ff
        /*056c*/ 	.word	0x00000240
        /*0570*/ 	.short	0x0100
        /*0572*/ 	.byte	0x06
	.zero		1


	//   ....[73]....
        /*0574*/ 	.word	0x00000b90
        /*0578*/ 	.word	0x000000ff
        /*057c*/ 	.word	0x00000248
        /*0580*/ 	.short	0x0100
        /*0582*/ 	.byte	0x06
	.zero		1


	//   ....[74]....
        /*0584*/ 	.word	0x00000c80
        /*0588*/ 	.word	0x000000ff
        /*058c*/ 	.word	0x00000250
        /*0590*/ 	.short	0x0100
        /*0592*/ 	.byte	0x05
	.zero		1


	//   ....[75]....
        /*0594*/ 	.word	0x00000c90
        /*0598*/ 	.word	0x000000ff
        /*059c*/ 	.word	0x00000258
        /*05a0*/ 	.short	0x0100
        /*05a2*/ 	.byte	0x05
	.zero		1


	//   ....[76]....
        /*05a4*/ 	.word	0x00000dd0
        /*05a8*/ 	.word	0x000000ff
        /*05ac*/ 	.word	0x00000260
        /*05b0*/ 	.short	0x0100
        /*05b2*/ 	.byte	0x05
	.zero		1


	//   ....[77]....
        /*05b4*/ 	.word	0x00000de0
        /*05b8*/ 	.word	0x000000ff
        /*05bc*/ 	.word	0x00000270
        /*05c0*/ 	.short	0x0100
        /*05c2*/ 	.byte	0x05
	.zero		1


	//   ....[78]....
        /*05c4*/ 	.word	0x00000df0
        /*05c8*/ 	.word	0x000000ff
        /*05cc*/ 	.word	0x00000268
        /*05d0*/ 	.short	0x0100
        /*05d2*/ 	.byte	0x05
	.zero		1


	//   ....[79]....
        /*05d4*/ 	.word	0x00000e00
        /*05d8*/ 	.word	0x000000ff
        /*05dc*/ 	.word	0x00000278
        /*05e0*/ 	.short	0x0100
        /*05e2*/ 	.byte	0x05
	.zero		1


	//   ....[80]....
        /*05e4*/ 	.word	0x00000f30
        /*05e8*/ 	.word	0x000000ff
        /*05ec*/ 	.word	0x00000280
        /*05f0*/ 	.short	0x0100
        /*05f2*/ 	.byte	0x06
	.zero		1


	//   ....[81]....
        /*05f4*/ 	.word	0x00000f40
        /*05f8*/ 	.word	0x000000ff
        /*05fc*/ 	.word	0x000002a0
        /*0600*/ 	.short	0x0100
        /*0602*/ 	.byte	0x06
	.zero		1


	//   ....[82]....
        /*0604*/ 	.word	0x00000f50
        /*0608*/ 	.word	0x000000ff
        /*060c*/ 	.word	0x00000288
        /*0610*/ 	.short	0x0100
        /*0612*/ 	.byte	0x06
	.zero		1


	//   ....[83]....
        /*0614*/ 	.word	0x00000f60
        /*0618*/ 	.word	0x000000ff
        /*061c*/ 	.word	0x000002a8
        /*0620*/ 	.short	0x0100
        /*0622*/ 	.byte	0x06
	.zero		1


	//   ....[84]....
        /*0624*/ 	.word	0x00000f70
        /*0628*/ 	.word	0x000000ff
        /*062c*/ 	.word	0x00000290
        /*0630*/ 	.short	0x0100
        /*0632*/ 	.byte	0x06
	.zero		1


	//   ....[85]....
        /*0634*/ 	.word	0x00000f80
        /*0638*/ 	.word	0x000000ff
        /*063c*/ 	.word	0x000002b0
        /*0640*/ 	.short	0x0100
        /*0642*/ 	.byte	0x06
	.zero		1


	//   ....[86]....
        /*0644*/ 	.word	0x00000f90
        /*0648*/ 	.word	0x000000ff
        /*064c*/ 	.word	0x00000298
        /*0650*/ 	.short	0x0100
        /*0652*/ 	.byte	0x06
	.zero		1


	//   ....[87]....
        /*0654*/ 	.word	0x00000fa0
        /*0658*/ 	.word	0x000000ff
        /*065c*/ 	.word	0x000002b8
        /*0660*/ 	.short	0x0100
        /*0662*/ 	.byte	0x06
	.zero		1


	//   ....[88]....
        /*0664*/ 	.word	0x00001090
        /*0668*/ 	.word	0x000000ff
        /*066c*/ 	.word	0x000002c0
        /*0670*/ 	.short	0x0100
        /*0672*/ 	.byte	0x05
	.zero		1


	//   ....[89]....
        /*0674*/ 	.word	0x000010a0
        /*0678*/ 	.word	0x000000ff
        /*067c*/ 	.word	0x000002d0
        /*0680*/ 	.short	0x0100
        /*0682*/ 	.byte	0x05
	.zero		1


	//   ....[90]....
        /*0684*/ 	.word	0x000010b0
        /*0688*/ 	.word	0x000000ff
        /*068c*/ 	.word	0x000002c8
        /*0690*/ 	.short	0x0100
        /*0692*/ 	.byte	0x05
	.zero		1


	//   ....[91]....
        /*0694*/ 	.word	0x000010c0
        /*0698*/ 	.word	0x000000ff
        /*069c*/ 	.word	0x000002d8
        /*06a0*/ 	.short	0x0100
        /*06a2*/ 	.byte	0x05
	.zero		1


	//   ....[92]....
        /*06a4*/ 	.word	0x00001990
        /*06a8*/ 	.word	0x00000002
        /*06ac*/ 	.word	0x000002d0
        /*06b0*/ 	.short	0x010a
        /*06b2*/ 	.byte	0xff
	.zero		1


	//   ....[93]....
        /*06b4*/ 	.word	0x000019c0
        /*06b8*/ 	.word	0x00000002
        /*06bc*/ 	.word	0x000002c0
        /*06c0*/ 	.short	0x0101
        /*06c2*/ 	.byte	0xff
	.zero		1


	//   ....[94]....
        /*06c4*/ 	.word	0x00001a90
        /*06c8*/ 	.word	0x000000ff
        /*06cc*/ 	.word	0x00000120
        /*06d0*/ 	.short	0x010a
        /*06d2*/ 	.byte	0x08
	.zero		1


	//   ....[95]....
        /*06d4*/ 	.word	0x00001b30
        /*06d8*/ 	.word	0x000000ff
        /*06dc*/ 	.word	0x00000120
        /*06e0*/ 	.short	0x010a
        /*06e2*/ 	.byte	0x21
	.zero		1


	//   ....[96]....
        /*06e4*/ 	.word	0x00001c80
        /*06e8*/ 	.word	0x000000ff
        /*06ec*/ 	.word	0x00000120
        /*06f0*/ 	.short	0x010a
        /*06f2*/ 	.byte	0x08
	.zero		1


	//   ....[97]....
        /*06f4*/ 	.word	0x00001d90
        /*06f8*/ 	.word	0x000000ff
        /*06fc*/ 	.word	0x00000258
        /*0700*/ 	.short	0x0101
        /*0702*/ 	.byte	0x04
	.zero		1


	//   ....[98]....
        /*0704*/ 	.word	0x00001db0
        /*0708*/ 	.word	0x000000ff
        /*070c*/ 	.word	0x00000120
        /*0710*/ 	.short	0x010a
        /*0712*/ 	.byte	0x08
	.zero		1


	//   ....[99]....
        /*0714*/ 	.word	0x00001e30
        /*0718*/ 	.word	0x000000ff
        /*071c*/ 	.word	0x00000120
        /*0720*/ 	.short	0x010a
        /*0722*/ 	.byte	0x11
	.zero		1


	//   ....[100]....
        /*0724*/ 	.word	0x00001f80
        /*0728*/ 	.word	0x000000ff
        /*072c*/ 	.word	0x00000120
        /*0730*/ 	.short	0x010a
        /*0732*/ 	.byte	0x08
	.zero		1


	//   ....[101]....
        /*0734*/ 	.word	0x000020c0
        /*0738*/ 	.word	0x00000002
        /*073c*/ 	.word	0x00000260
        /*0740*/ 	.short	0x010a
        /*0742*/ 	.byte	0xff
	.zero		1


	//   ....[102]....
        /*0744*/ 	.word	0x00002180
        /*0748*/ 	.word	0x00000002
        /*074c*/ 	.word	0x00000000
        /*0750*/ 	.short	0x0101
        /*0752*/ 	.byte	0xff
	.zero		1


	//   ....[103]....
        /*0754*/ 	.word	0x000026e0
        /*0758*/ 	.word	0x000000ff
        /*075c*/ 	.word	0x00000000
        /*0760*/ 	.short	0x010a
        /*0762*/ 	.byte	0x05
	.zero		1


	//   ....[104]....
        /*0764*/ 	.word	0x00002770
        /*0768*/ 	.word	0x000000ff
        /*076c*/ 	.word	0x00000000
        /*0770*/ 	.short	0x010a
        /*0772*/ 	.byte	0x05
	.zero		1


	//   ....[105]....
        /*0774*/ 	.word	0x00002800
        /*0778*/ 	.word	0x000000ff
        /*077c*/ 	.word	0x00000000
        /*0780*/ 	.short	0x010a
        /*0782*/ 	.byte	0x05
	.zero		1


	//   ....[106]....
        /*0784*/ 	.word	0x00002890
        /*0788*/ 	.word	0x000000ff
        /*078c*/ 	.word	0x00000000
        /*0790*/ 	.short	0x010a
        /*0792*/ 	.byte	0x05
	.zero		1


	//   ....[107]....
        /*0794*/ 	.word	0x00002920
        /*0798*/ 	.word	0x000000ff
        /*079c*/ 	.word	0x00000000
        /*07a0*/ 	.short	0x010a
        /*07a2*/ 	.byte	0x05
	.zero		1


	//   ....[108]....
        /*07a4*/ 	.word	0x000029b0
        /*07a8*/ 	.word	0x000000ff
        /*07ac*/ 	.word	0x00000000
        /*07b0*/ 	.short	0x010a
        /*07b2*/ 	.byte	0x05
	.zero		1


	//   ....[109]....
        /*07b4*/ 	.word	0x00002a40
        /*07b8*/ 	.word	0x000000ff
        /*07bc*/ 	.word	0x00000000
        /*07c0*/ 	.short	0x010a
        /*07c2*/ 	.byte	0x05
	.zero		1


	//   ....[110]....
        /*07c4*/ 	.word	0x00002ad0
        /*07c8*/ 	.word	0x000000ff
        /*07cc*/ 	.word	0x00000000
        /*07d0*/ 	.short	0x010a
        /*07d2*/ 	.byte	0x05
	.zero		1


	//   ....[111]....
        /*07d4*/ 	.word	0x00002b60
        /*07d8*/ 	.word	0x000000ff
        /*07dc*/ 	.word	0x00000000
        /*07e0*/ 	.short	0x010a
        /*07e2*/ 	.byte	0x05
	.zero		1


	//   ....[112]....
        /*07e4*/ 	.word	0x00002bf0
        /*07e8*/ 	.word	0x000000ff
        /*07ec*/ 	.word	0x00000000
        /*07f0*/ 	.short	0x010a
        /*07f2*/ 	.byte	0x05
	.zero		1


	//   ....[113]....
        /*07f4*/ 	.word	0x00002c80
        /*07f8*/ 	.word	0x000000ff
        /*07fc*/ 	.word	0x00000000
        /*0800*/ 	.short	0x010a
        /*0802*/ 	.byte	0x05
	.zero		1


	//   ....[114]....
        /*0804*/ 	.word	0x00002d10
        /*0808*/ 	.word	0x000000ff
        /*080c*/ 	.word	0x00000000
        /*0810*/ 	.short	0x010a
        /*0812*/ 	.byte	0x05
	.zero		1


	//   ....[115]....
        /*0814*/ 	.word	0x00002da0
        /*0818*/ 	.word	0x000000ff
        /*081c*/ 	.word	0x00000000
        /*0820*/ 	.short	0x010a
        /*0822*/ 	.byte	0x05
	.zero		1


	//   ....[116]....
        /*0824*/ 	.word	0x00002e30
        /*0828*/ 	.word	0x000000ff
        /*082c*/ 	.word	0x00000000
        /*0830*/ 	.short	0x010a
        /*0832*/ 	.byte	0x05
	.zero		1


	//   ....[117]....
        /*0834*/ 	.word	0x00002ec0
        /*0838*/ 	.word	0x000000ff
        /*083c*/ 	.word	0x00000000
        /*0840*/ 	.short	0x010a
        /*0842*/ 	.byte	0x05
	.zero		1


	//   ....[118]....
        /*0844*/ 	.word	0x00002f50
        /*0848*/ 	.word	0x000000ff
        /*084c*/ 	.word	0x00000000
        /*0850*/ 	.short	0x010a
        /*0852*/ 	.byte	0x05
	.zero		1


	//   ....[119]....
        /*0854*/ 	.word	0x00002fe0
        /*0858*/ 	.word	0x000000ff
        /*085c*/ 	.word	0x00000000
        /*0860*/ 	.short	0x010a
        /*0862*/ 	.byte	0x05
	.zero		1


	//   ....[120]....
        /*0864*/ 	.word	0x00003070
        /*0868*/ 	.word	0x000000ff
        /*086c*/ 	.word	0x00000000
        /*0870*/ 	.short	0x010a
        /*0872*/ 	.byte	0x05
	.zero		1


	//   ....[121]....
        /*0874*/ 	.word	0x00003100
        /*0878*/ 	.word	0x000000ff
        /*087c*/ 	.word	0x00000000
        /*0880*/ 	.short	0x010a
        /*0882*/ 	.byte	0x05
	.zero		1


	//   ....[122]....
        /*0884*/ 	.word	0x00003190
        /*0888*/ 	.word	0x000000ff
        /*088c*/ 	.word	0x00000000
        /*0890*/ 	.short	0x010a
        /*0892*/ 	.byte	0x05
	.zero		1


	//   ....[123]....
        /*0894*/ 	.word	0x00003220
        /*0898*/ 	.word	0x000000ff
        /*089c*/ 	.word	0x00000000
        /*08a0*/ 	.short	0x010a
        /*08a2*/ 	.byte	0x05
	.zero		1


	//   ....[124]....
        /*08a4*/ 	.word	0x000032b0
        /*08a8*/ 	.word	0x000000ff
        /*08ac*/ 	.word	0x00000000
        /*08b0*/ 	.short	0x010a
        /*08b2*/ 	.byte	0x05
	.zero		1


	//   ....[125]....
        /*08b4*/ 	.word	0x00003340
        /*08b8*/ 	.word	0x000000ff
        /*08bc*/ 	.word	0x00000000
        /*08c0*/ 	.short	0x010a
        /*08c2*/ 	.byte	0x05
	.zero		1


	//   ....[126]....
        /*08c4*/ 	.word	0x000033d0
        /*08c8*/ 	.word	0x000000ff
        /*08cc*/ 	.word	0x00000000
        /*08d0*/ 	.short	0x010a
        /*08d2*/ 	.byte	0x05
	.zero		1


	//   ....[127]....
        /*08d4*/ 	.word	0x00003460
        /*08d8*/ 	.word	0x000000ff
        /*08dc*/ 	.word	0x00000000
        /*08e0*/ 	.short	0x010a
        /*08e2*/ 	.byte	0x05
	.zero		1


	//   ....[128]....
        /*08e4*/ 	.word	0x000034f0
        /*08e8*/ 	.word	0x000000ff
        /*08ec*/ 	.word	0x00000000
        /*08f0*/ 	.short	0x010a
        /*08f2*/ 	.byte	0x05
	.zero		1


	//   ....[129]....
        /*08f4*/ 	.word	0x00003580
        /*08f8*/ 	.word	0x000000ff
        /*08fc*/ 	.word	0x00000000
        /*0900*/ 	.short	0x010a
        /*0902*/ 	.byte	0x05
	.zero		1


	//   ....[130]....
        /*0904*/ 	.word	0x00003610
        /*0908*/ 	.word	0x000000ff
        /*090c*/ 	.word	0x00000000
        /*0910*/ 	.short	0x010a
        /*0912*/ 	.byte	0x05
	.zero		1


	//   ....[131]....
        /*0914*/ 	.word	0x000036a0
        /*0918*/ 	.word	0x000000ff
        /*091c*/ 	.word	0x00000000
        /*0920*/ 	.short	0x010a
        /*0922*/ 	.byte	0x05
	.zero		1


	//   ....[132]....
        /*0924*/ 	.word	0x00003730
        /*0928*/ 	.word	0x000000ff
        /*092c*/ 	.word	0x00000000
        /*0930*/ 	.short	0x010a
        /*0932*/ 	.byte	0x05
	.zero		1


	//   ....[133]....
        /*0934*/ 	.word	0x000037c0
        /*0938*/ 	.word	0x000000ff
        /*093c*/ 	.word	0x00000000
        /*0940*/ 	.short	0x010a
        /*0942*/ 	.byte	0x05
	.zero		1


	//   ....[134]....
        /*0944*/ 	.word	0x00003850
        /*0948*/ 	.word	0x000000ff
        /*094c*/ 	.word	0x00000000
        /*0950*/ 	.short	0x010a
        /*0952*/ 	.byte	0x05
	.zero		1


	//   ....[135]....
        /*0954*/ 	.word	0x000038e0
        /*0958*/ 	.word	0x000000ff
        /*095c*/ 	.word	0x00000000
        /*0960*/ 	.short	0x010a
        /*0962*/ 	.byte	0x05
	.zero		1


	//   ....[136]....
        /*0964*/ 	.word	0x00003970
        /*0968*/ 	.word	0x000000ff
        /*096c*/ 	.word	0x00000000
        /*0970*/ 	.short	0x010a
        /*0972*/ 	.byte	0x05
	.zero		1


	//   ....[137]....
        /*0974*/ 	.word	0x00003a00
        /*0978*/ 	.word	0x000000ff
        /*097c*/ 	.word	0x00000000
        /*0980*/ 	.short	0x010a
        /*0982*/ 	.byte	0x05
	.zero		1


	//   ....[138]....
        /*0984*/ 	.word	0x00003aa0
        /*0988*/ 	.word	0x00000000
        /*098c*/ 	.word	0x00000000
        /*0990*/ 	.short	0x010a
        /*0992*/ 	.byte	0xff
	.zero		1


	//   ....[139]....
        /*0994*/ 	.word	0x00003bc0
        /*0998*/ 	.word	0x00000000
        /*099c*/ 	.word	0x000002c0
        /*09a0*/ 	.short	0x010a
        /*09a2*/ 	.byte	0xff
	.zero		1


	//   ....[140]....
        /*09a4*/ 	.word	0x00003c30
        /*09a8*/ 	.word	0x00000000
        /*09ac*/ 	.word	0x00000000
        /*09b0*/ 	.short	0x0101
        /*09b2*/ 	.byte	0xff
	.zero		1


	//   ....[141]....
        /*09b4*/ 	.word	0x00003c50
        /*09b8*/ 	.word	0x000000ff
        /*09bc*/ 	.word	0x00000270
        /*09c0*/ 	.short	0x010a
        /*09c2*/ 	.byte	0x05
	.zero		1


	//   ....[142]....
        /*09c4*/ 	.word	0x00003d70
        /*09c8*/ 	.word	0x00000000
        /*09cc*/ 	.word	0x00000260
        /*09d0*/ 	.short	0x010a
        /*09d2*/ 	.byte	0xff
	.zero		1


	//   ....[143]....
        /*09d4*/ 	.word	0x00003e70
        /*09d8*/ 	.word	0x00000000
        /*09dc*/ 	.word	0x00000000
        /*09e0*/ 	.short	0x0101
        /*09e2*/ 	.byte	0xff
	.zero		1


	//   ....[144]....
        /*09e4*/ 	.word	0x00003f00
        /*09e8*/ 	.word	0x000000ff
        /*09ec*/ 	.word	0x00000270
        /*09f0*/ 	.short	0x0106
        /*09f2*/ 	.byte	0x05
	.zero		1


	//   ....[145]....
        /*09f4*/ 	.word	0x00003f20
        /*09f8*/ 	.word	0x000000ff
        /*09fc*/ 	.word	0x00000270
        /*0a00*/ 	.short	0x010a
        /*0a02*/ 	.byte	0x05
	.zero		1


	//   ....[146]....
        /*0a04*/ 	.word	0x00003fb0
        /*0a08*/ 	.word	0x000000ff
        /*0a0c*/ 	.word	0x00000270
        /*0a10*/ 	.short	0x0106
        /*0a12*/ 	.byte	0x04
	.zero		1


	//   ....[147]....
        /*0a14*/ 	.word	0x00003ff0
        /*0a18*/ 	.word	0x00000000
        /*0a1c*/ 	.word	0x00000270
        /*0a20*/ 	.short	0x010a
        /*0a22*/ 	.byte	0xff
	.zero		1


	//   ....[148]....
        /*0a24*/ 	.word	0x000044f0
        /*0a28*/ 	.word	0x00000000
        /*0a2c*/ 	.word	0x00000260
        /*0a30*/ 	.short	0x010a
        /*0a32*/ 	.byte	0xff
	.zero		1


	//   ....[149]....
        /*0a34*/ 	.word	0x000045f0
        /*0a38*/ 	.word	0x00000003
        /*0a3c*/ 	.word	0x00000000
        /*0a40*/ 	.short	0x0101
        /*0a42*/ 	.byte	0xff
	.zero		1


	//   ....[150]....
        /*0a44*/ 	.word	0x00004600
        /*0a48*/ 	.word	0x000000ff
        /*0a4c*/ 	.word	0x00000000
        /*0a50*/ 	.short	0x010a
        /*0a52*/ 	.byte	0x04
	.zero		1


	//   ....[151]....
        /*0a54*/ 	.word	0x00004670
        /*0a58*/ 	.word	0x000000ff
        /*0a5c*/ 	.word	0x000002a0
        /*0a60*/ 	.short	0x010a
        /*0a62*/ 	.byte	0x08
	.zero		1


	//   ....[152]....
        /*0a64*/ 	.word	0x00004750
        /*0a68*/ 	.word	0x000000ff
        /*0a6c*/ 	.word	0x00000000
        /*0a70*/ 	.short	0x010a
        /*0a72*/ 	.byte	0x07
	.zero		1


	//   ....[153]....
        /*0a74*/ 	.word	0x00004890
        /*0a78*/ 	.word	0x000000ff
        /*0a7c*/ 	.word	0x00000000
        /*0a80*/ 	.short	0x010a
        /*0a82*/ 	.byte	0x04
	.zero		1


	//   ....[154]....
        /*0a84*/ 	.word	0x00004a90
        /*0a88*/ 	.word	0x000000ff
        /*0a8c*/ 	.word	0x00000000
        /*0a90*/ 	.short	0x010a
        /*0a92*/ 	.byte	0x05
	.zero		1


	//   ....[155]....
        /*0a94*/ 	.word	0x00004b20
        /*0a98*/ 	.word	0x000000ff
        /*0a9c*/ 	.word	0x00000000
        /*0aa0*/ 	.short	0x010a
        /*0aa2*/ 	.byte	0x05
	.zero		1


	//   ....[156]....
        /*0aa4*/ 	.word	0x00004bb0
        /*0aa8*/ 	.word	0x000000ff
        /*0aac*/ 	.word	0x00000000
        /*0ab0*/ 	.short	0x010a
        /*0ab2*/ 	.byte	0x05
	.zero		1


	//   ....[157]....
        /*0ab4*/ 	.word	0x00004c40
        /*0ab8*/ 	.word	0x000000ff
        /*0abc*/ 	.word	0x00000000
        /*0ac0*/ 	.short	0x010a
        /*0ac2*/ 	.byte	0x07
	.zero		1


	//   ....[158]....
        /*0ac4*/ 	.word	0x00005090
        /*0ac8*/ 	.word	0x00000000
        /*0acc*/ 	.word	0x00000260
        /*0ad0*/ 	.short	0x010a
        /*0ad2*/ 	.byte	0xff
	.zero		1


	//   ....[159]....
        /*0ad4*/ 	.word	0x00005180
        /*0ad8*/ 	.word	0x00000000
        /*0adc*/ 	.word	0x00000000
        /*0ae0*/ 	.short	0x0101
        /*0ae2*/ 	.byte	0xff
	.zero		1


	//   ....[160]....
        /*0ae4*/ 	.word	0x000054a0
        /*0ae8*/ 	.word	0x000000ff
        /*0aec*/ 	.word	0x00000258
        /*0af0*/ 	.short	0x010a
        /*0af2*/ 	.byte	0x06
	.zero		1


	//   ....[161]....
        /*0af4*/ 	.word	0x00005620
        /*0af8*/ 	.word	0x000000ff
        /*0afc*/ 	.word	0x00000248
        /*0b00*/ 	.short	0x010a
        /*0b02*/ 	.byte	0x06
	.zero		1


	//   ....[162]....
        /*0b04*/ 	.word	0x00005950
        /*0b08*/ 	.word	0x000000ff
        /*0b0c*/ 	.word	0x00000240
        /*0b10*/ 	.short	0x010b
        /*0b12*/ 	.byte	0x06
	.zero		1


	//   ....[163]....
        /*0b14*/ 	.word	0x00005970
        /*0b18*/ 	.word	0x000000ff
        /*0b1c*/ 	.word	0x00000000
        /*0b20*/ 	.short	0x0101
        /*0b22*/ 	.byte	0x25
	.zero		1


	//   ....[164]....
        /*0b24*/ 	.word	0x000059b0
        /*0b28*/ 	.word	0x00000000
        /*0b2c*/ 	.word	0x00000248
        /*0b30*/ 	.short	0x010a
        /*0b32*/ 	.byte	0xff
	.zero		1


	//   ....[165]....
        /*0b34*/ 	.word	0x00005cc0
        /*0b38*/ 	.word	0x00000000
        /*0b3c*/ 	.word	0x00000260
        /*0b40*/ 	.short	0x010a
        /*0b42*/ 	.byte	0xff
	.zero		1


	//   ....[166]....
        /*0b44*/ 	.word	0x00005dd0
        /*0b48*/ 	.word	0x00000000
        /*0b4c*/ 	.word	0x00000000
        /*0b50*/ 	.short	0x0101
        /*0b52*/ 	.byte	0xff
	.zero		1


	//   ....[167]....
        /*0b54*/ 	.word	0x00006710
        /*0b58*/ 	.word	0x000000ff
        /*0b5c*/ 	.word	0x00000240
        /*0b60*/ 	.short	0x010a
        /*0b62*/ 	.byte	0x2b
	.zero		1


	//   ....[168]....
        /*0b64*/ 	.word	0x00006720
        /*0b68*/ 	.word	0x00000023
        /*0b6c*/ 	.word	0x00000280
        /*0b70*/ 	.short	0x010a
        /*0b72*/ 	.byte	0xff
	.zero		1


	//   ....[169]....
        /*0b74*/ 	.word	0x000068b0
        /*0b78*/ 	.word	0x000000ff
        /*0b7c*/ 	.word	0x00000240
        /*0b80*/ 	.short	0x010a
        /*0b82*/ 	.byte	0x2b
	.zero		1


	//   ....[170]....
        /*0b84*/ 	.word	0x00006980
        /*0b88*/ 	.word	0x000000ff
        /*0b8c*/ 	.word	0x00000000
        /*0b90*/ 	.short	0x0101
        /*0b92*/ 	.byte	0x04
	.zero		1


	//   ....[171]....
        /*0b94*/ 	.word	0x000069e0
        /*0b98*/ 	.word	0x00000023
        /*0b9c*/ 	.word	0x00000280
        /*0ba0*/ 	.short	0x010a
        /*0ba2*/ 	.byte	0xff
	.zero		1


	//   ....[172]....
        /*0ba4*/ 	.word	0x00006d10
        /*0ba8*/ 	.word	0x000000ff
        /*0bac*/ 	.word	0x00000000
        /*0bb0*/ 	.short	0x0101
        /*0bb2*/ 	.byte	0x05
	.zero		1


	//   ....[173]....
        /*0bb4*/ 	.word	0x00007260
        /*0bb8*/ 	.word	0x00000002
        /*0bbc*/ 	.word	0x000002d0
        /*0bc0*/ 	.short	0x010a
        /*0bc2*/ 	.byte	0xff
	.zero		1


	//   ....[174]....
        /*0bc4*/ 	.word	0x000072c0
        /*0bc8*/ 	.word	0x00000002
        /*0bcc*/ 	.word	0x00000120
        /*0bd0*/ 	.short	0x010a
        /*0bd2*/ 	.byte	0xff
	.zero		1


	//   ....[175]....
        /*0bd4*/ 	.word	0x00007320
        /*0bd8*/ 	.word	0x00000002
        /*0bdc*/ 	.word	0x00000120
        /*0be0*/ 	.short	0x010a
        /*0be2*/ 	.byte	0xff
	.zero		1


	//   ....[176]....
        /*0be4*/ 	.word	0x00007370
        /*0be8*/ 	.word	0x00000002
        /*0bec*/ 	.word	0x00000260
        /*0bf0*/ 	.short	0x010a
        /*0bf2*/ 	.byte	0xff
	.zero		1


	//   ....[177]....
        /*0bf4*/ 	.word	0x000073d0
        /*0bf8*/ 	.word	0x00000000
        /*0bfc*/ 	.word	0x00000000
        /*0c00*/ 	.short	0x010a
        /*0c02*/ 	.byte	0xff
	.zero		1


	//   ....[178]....
        /*0c04*/ 	.word	0x00007430
        /*0c08*/ 	.word	0x00000000
        /*0c0c*/ 	.word	0x00000000
        /*0c10*/ 	.short	0x010a
        /*0c12*/ 	.byte	0xff
	.zero		1


	//   ....[179]....
        /*0c14*/ 	.word	0x00007490
        /*0c18*/ 	.word	0x00000000
        /*0c1c*/ 	.word	0x00000000
        /*0c20*/ 	.short	0x010a
        /*0c22*/ 	.byte	0xff
	.zero		1


	//   ....[180]....
        /*0c24*/ 	.word	0x000074f0
        /*0c28*/ 	.word	0x00000000
        /*0c2c*/ 	.word	0x00000000
        /*0c30*/ 	.short	0x010a
        /*0c32*/ 	.byte	0xff
	.zero		1


	//   ....[181]....
        /*0c34*/ 	.word	0x00007550
        /*0c38*/ 	.word	0x00000000
        /*0c3c*/ 	.word	0x00000000
        /*0c40*/ 	.short	0x010a
        /*0c42*/ 	.byte	0xff
	.zero		1


	//   ....[182]....
        /*0c44*/ 	.word	0x000075b0
        /*0c48*/ 	.word	0x00000000
        /*0c4c*/ 	.word	0x00000000
        /*0c50*/ 	.short	0x010a
        /*0c52*/ 	.byte	0xff
	.zero		1


	//   ....[183]....
        /*0c54*/ 	.word	0x00007610
        /*0c58*/ 	.word	0x00000000
        /*0c5c*/ 	.word	0x00000000
        /*0c60*/ 	.short	0x010a
        /*0c62*/ 	.byte	0xff
	.zero		1


	//   ....[184]....
        /*0c64*/ 	.word	0x00007670
        /*0c68*/ 	.word	0x00000000
        /*0c6c*/ 	.word	0x00000000
        /*0c70*/ 	.short	0x010a
        /*0c72*/ 	.byte	0xff
	.zero		1


	//   ....[185]....
        /*0c74*/ 	.word	0x000076d0
        /*0c78*/ 	.word	0x00000000
        /*0c7c*/ 	.word	0x00000000
        /*0c80*/ 	.short	0x010a
        /*0c82*/ 	.byte	0xff
	.zero		1


	//   ....[186]....
        /*0c84*/ 	.word	0x00007730
        /*0c88*/ 	.word	0x00000000
        /*0c8c*/ 	.word	0x00000000
        /*0c90*/ 	.short	0x010a
        /*0c92*/ 	.byte	0xff
	.zero		1


	//   ....[187]....
        /*0c94*/ 	.word	0x00007790
        /*0c98*/ 	.word	0x00000000
        /*0c9c*/ 	.word	0x00000000
        /*0ca0*/ 	.short	0x010a
        /*0ca2*/ 	.byte	0xff
	.zero		1


	//   ....[188]....
        /*0ca4*/ 	.word	0x000077f0
        /*0ca8*/ 	.word	0x00000000
        /*0cac*/ 	.word	0x00000000
        /*0cb0*/ 	.short	0x010a
        /*0cb2*/ 	.byte	0xff
	.zero		1


	//   ....[189]....
        /*0cb4*/ 	.word	0x00007850
        /*0cb8*/ 	.word	0x00000000
        /*0cbc*/ 	.word	0x00000000
        /*0cc0*/ 	.short	0x010a
        /*0cc2*/ 	.byte	0xff
	.zero		1


	//   ....[190]....
        /*0cc4*/ 	.word	0x000078b0
        /*0cc8*/ 	.word	0x00000000
        /*0ccc*/ 	.word	0x00000000
        /*0cd0*/ 	.short	0x010a
        /*0cd2*/ 	.byte	0xff
	.zero		1


	//   ....[191]....
        /*0cd4*/ 	.word	0x00007910
        /*0cd8*/ 	.word	0x00000000
        /*0cdc*/ 	.word	0x00000000
        /*0ce0*/ 	.short	0x010a
        /*0ce2*/ 	.byte	0xff
	.zero		1


	//   ....[192]....
        /*0ce4*/ 	.word	0x00007970
        /*0ce8*/ 	.word	0x00000000
        /*0cec*/ 	.word	0x00000000
        /*0cf0*/ 	.short	0x010a
        /*0cf2*/ 	.byte	0xff
	.zero		1


	//   ....[193]....
        /*0cf4*/ 	.word	0x000079d0
        /*0cf8*/ 	.word	0x00000000
        /*0cfc*/ 	.word	0x00000000
        /*0d00*/ 	.short	0x010a
        /*0d02*/ 	.byte	0xff
	.zero		1


	//   ....[194]....
        /*0d04*/ 	.word	0x00007a30
        /*0d08*/ 	.word	0x00000000
        /*0d0c*/ 	.word	0x00000000
        /*0d10*/ 	.short	0x010a
        /*0d12*/ 	.byte	0xff
	.zero		1


	//   ....[195]....
        /*0d14*/ 	.word	0x00007a90
        /*0d18*/ 	.word	0x00000000
        /*0d1c*/ 	.word	0x00000000
        /*0d20*/ 	.short	0x010a
        /*0d22*/ 	.byte	0xff
	.zero		1


	//   ....[196]....
        /*0d24*/ 	.word	0x00007af0
        /*0d28*/ 	.word	0x00000000
        /*0d2c*/ 	.word	0x00000000
        /*0d30*/ 	.short	0x010a
        /*0d32*/ 	.byte	0xff
	.zero		1


	//   ....[197]....
        /*0d34*/ 	.word	0x00007b50
        /*0d38*/ 	.word	0x00000000
        /*0d3c*/ 	.word	0x00000000
        /*0d40*/ 	.short	0x010a
        /*0d42*/ 	.byte	0xff
	.zero		1


	//   ....[198]....
        /*0d44*/ 	.word	0x00007bb0
        /*0d48*/ 	.word	0x00000000
        /*0d4c*/ 	.word	0x00000000
        /*0d50*/ 	.short	0x010a
        /*0d52*/ 	.byte	0xff
	.zero		1


	//   ....[199]....
        /*0d54*/ 	.word	0x00007c10
        /*0d58*/ 	.word	0x00000000
        /*0d5c*/ 	.word	0x00000000
        /*0d60*/ 	.short	0x010a
        /*0d62*/ 	.byte	0xff
	.zero		1


	//   ....[200]....
        /*0d64*/ 	.word	0x00007c70
        /*0d68*/ 	.word	0x00000000
        /*0d6c*/ 	.word	0x00000000
        /*0d70*/ 	.short	0x010a
        /*0d72*/ 	.byte	0xff
	.zero		1


	//   ....[201]....
        /*0d74*/ 	.word	0x00007cd0
        /*0d78*/ 	.word	0x00000000
        /*0d7c*/ 	.word	0x00000000
        /*0d80*/ 	.short	0x010a
        /*0d82*/ 	.byte	0xff
	.zero		1


	//   ....[202]....
        /*0d84*/ 	.word	0x00007d30
        /*0d88*/ 	.word	0x00000000
        /*0d8c*/ 	.word	0x00000000
        /*0d90*/ 	.short	0x010a
        /*0d92*/ 	.byte	0xff
	.zero		1


	//   ....[203]....
        /*0d94*/ 	.word	0x00007d90
        /*0d98*/ 	.word	0x00000000
        /*0d9c*/ 	.word	0x00000000
        /*0da0*/ 	.short	0x010a
        /*0da2*/ 	.byte	0xff
	.zero		1


	//   ....[204]....
        /*0da4*/ 	.word	0x00007df0
        /*0da8*/ 	.word	0x00000000
        /*0dac*/ 	.word	0x00000000
        /*0db0*/ 	.short	0x010a
        /*0db2*/ 	.byte	0xff
	.zero		1


	//   ....[205]....
        /*0db4*/ 	.word	0x00007e50
        /*0db8*/ 	.word	0x00000000
        /*0dbc*/ 	.word	0x00000000
        /*0dc0*/ 	.short	0x010a
        /*0dc2*/ 	.byte	0xff
	.zero		1


	//   ....[206]....
        /*0dc4*/ 	.word	0x00007eb0
        /*0dc8*/ 	.word	0x00000000
        /*0dcc*/ 	.word	0x00000000
        /*0dd0*/ 	.short	0x010a
        /*0dd2*/ 	.byte	0xff
	.zero		1


	//   ....[207]....
        /*0dd4*/ 	.word	0x00007f10
        /*0dd8*/ 	.word	0x00000000
        /*0ddc*/ 	.word	0x00000000
        /*0de0*/ 	.short	0x010a
        /*0de2*/ 	.byte	0xff
	.zero		1


	//   ....[208]....
        /*0de4*/ 	.word	0x00007f70
        /*0de8*/ 	.word	0x00000000
        /*0dec*/ 	.word	0x00000000
        /*0df0*/ 	.short	0x010a
        /*0df2*/ 	.byte	0xff
	.zero		1


	//   ....[209]....
        /*0df4*/ 	.word	0x00007fd0
        /*0df8*/ 	.word	0x00000000
        /*0dfc*/ 	.word	0x00000000
        /*0e00*/ 	.short	0x010a
        /*0e02*/ 	.byte	0xff
	.zero		1


	//   ....[210]....
        /*0e04*/ 	.word	0x00008030
        /*0e08*/ 	.word	0x00000000
        /*0e0c*/ 	.word	0x00000000
        /*0e10*/ 	.short	0x010a
        /*0e12*/ 	.byte	0xff
	.zero		1


	//   ....[211]....
        /*0e14*/ 	.word	0x00008090
        /*0e18*/ 	.word	0x00000000
        /*0e1c*/ 	.word	0x00000000
        /*0e20*/ 	.short	0x010a
        /*0e22*/ 	.byte	0xff
	.zero		1


	//   ....[212]....
        /*0e24*/ 	.word	0x000080e0
        /*0e28*/ 	.word	0x00000000
        /*0e2c*/ 	.word	0x000002c0
        /*0e30*/ 	.short	0x010a
        /*0e32*/ 	.byte	0xff
	.zero		1


	//   ....[213]....
        /*0e34*/ 	.word	0x00008140
        /*0e38*/ 	.word	0x00000000
        /*0e3c*/ 	.word	0x00000270
        /*0e40*/ 	.short	0x010a
        /*0e42*/ 	.byte	0xff
	.zero		1


	//   ....[214]....
        /*0e44*/ 	.word	0x00008190
        /*0e48*/ 	.word	0x00000000
        /*0e4c*/ 	.word	0x00000260
        /*0e50*/ 	.short	0x010a
        /*0e52*/ 	.byte	0xff
	.zero		1


	//   ....[215]....
        /*0e54*/ 	.word	0x000081f0
        /*0e58*/ 	.word	0x00000000
        /*0e5c*/ 	.word	0x00000270
        /*0e60*/ 	.short	0x010a
        /*0e62*/ 	.byte	0xff
	.zero		1


	//   ....[216]....
        /*0e64*/ 	.word	0x00008240
        /*0e68*/ 	.word	0x00000000
        /*0e6c*/ 	.word	0x00000260
        /*0e70*/ 	.short	0x010a
        /*0e72*/ 	.byte	0xff
	.zero		1


	//   ....[217]....
        /*0e74*/ 	.word	0x000082a0
        /*0e78*/ 	.word	0x00000002
        /*0e7c*/ 	.word	0x000002a0
        /*0e80*/ 	.short	0x010a
        /*0e82*/ 	.byte	0xff
	.zero		1


	//   ....[218]....
        /*0e84*/ 	.word	0x00008300
        /*0e88*/ 	.word	0x00000000
        /*0e8c*/ 	.word	0x00000000
        /*0e90*/ 	.short	0x010a
        /*0e92*/ 	.byte	0xff
	.zero		1


	//   ....[219]....
        /*0e94*/ 	.word	0x00008360
        /*0e98*/ 	.word	0x00000000
        /*0e9c*/ 	.word	0x00000000
        /*0ea0*/ 	.short	0x010a
        /*0ea2*/ 	.byte	0xff
	.zero		1


	//   ....[220]....
        /*0ea4*/ 	.word	0x000083c0
        /*0ea8*/ 	.word	0x00000000
        /*0eac*/ 	.word	0x00000000
        /*0eb0*/ 	.short	0x010a
        /*0eb2*/ 	.byte	0xff
	.zero		1


	//   ....[221]....
        /*0eb4*/ 	.word	0x00008420
        /*0eb8*/ 	.word	0x00000000
        /*0ebc*/ 	.word	0x00000000
        /*0ec0*/ 	.short	0x010a
        /*0ec2*/ 	.byte	0xff
	.zero		1


	//   ....[222]....
        /*0ec4*/ 	.word	0x00008480
        /*0ec8*/ 	.word	0x00000000
        /*0ecc*/ 	.word	0x00000000
        /*0ed0*/ 	.short	0x010a
        /*0ed2*/ 	.byte	0xff
	.zero		1


	//   ....[223]....
        /*0ed4*/ 	.word	0x000084d0
        /*0ed8*/ 	.word	0x00000000
        /*0edc*/ 	.word	0x00000260
        /*0ee0*/ 	.short	0x010a
        /*0ee2*/ 	.byte	0xff
	.zero		1


	//   ....[224]....
        /*0ee4*/ 	.word	0x00008530
        /*0ee8*/ 	.word	0x00000000
        /*0eec*/ 	.word	0x00000258
        /*0ef0*/ 	.short	0x010a
        /*0ef2*/ 	.byte	0xff
	.zero		1


	//   ....[225]....
        /*0ef4*/ 	.word	0x00008590
        /*0ef8*/ 	.word	0x00000000
        /*0efc*/ 	.word	0x00000248
        /*0f00*/ 	.short	0x010a
        /*0f02*/ 	.byte	0xff
	.zero		1


	//   ....[226]....
        /*0f04*/ 	.word	0x000085e0
        /*0f08*/ 	.word	0x00000000
        /*0f0c*/ 	.word	0x00000260
        /*0f10*/ 	.short	0x010a
        /*0f12*/ 	.byte	0xff
	.zero		1


	//   ....[227]....
        /*0f14*/ 	.word	0x00008640
        /*0f18*/ 	.word	0x00000000
        /*0f1c*/ 	.word	0x00000240
        /*0f20*/ 	.short	0x010a
        /*0f22*/ 	.byte	0xff
	.zero		1


	//   ....[228]....
        /*0f24*/ 	.word	0x00008690
        /*0f28*/ 	.word	0x00000023
        /*0f2c*/ 	.word	0x00000280
        /*0f30*/ 	.short	0x010a
        /*0f32*/ 	.byte	0xff
	.zero		1


	//----- nvinfo : EIATTR_NUM_MBARRIERS
	.align		4
.L_47:
        /*0f34*/ 	.byte	0x03, 0x38
        /*0f36*/ 	.short	0x005c


	//----- nvinfo : EIATTR_EXIT_INSTR_OFFSETS
	.align		4
        /*0f38*/ 	.byte	0x04, 0x1c
        /*0f3a*/ 	.short	(.L_49 - .L_48)


	//   ....[0]....
.L_48:
        /*0f3c*/ 	.word	0x00003ad0


	//   ....[1]....
        /*0f40*/ 	.word	0x00003fc0


	//   ....[2]....
        /*0f44*/ 	.word	0x00004020


	//   ....[3]....
        /*0f48*/ 	.word	0x00004ea0


	//   ....[4]....
        /*0f4c*/ 	.word	0x000059e0


	//   ....[5]....
        /*0f50*/ 	.word	0x00005a20


	//   ....[6]....
        /*0f54*/ 	.word	0x00007250


	//----- nvinfo : EIATTR_MAX_THREADS
	.align		4
.L_49:
        /*0f58*/ 	.byte	0x04, 0x05
        /*0f5a*/ 	.short	(.L_51 - .L_50)
.L_50:
        /*0f5c*/ 	.word	0x00000100
        /*0f60*/ 	.word	0x00000001
        /*0f64*/ 	.word	0x00000001


	//----- nvinfo : EIATTR_CRS_STACK_SIZE
	.align		4
.L_51:
        /*0f68*/ 	.byte	0x04, 0x1e
        /*0f6a*/ 	.short	(.L_53 - .L_52)
.L_52:
        /*0f6c*/ 	.word	0x00000000


	//----- nvinfo : EIATTR_CBANK_PARAM_SIZE
	.align		4
.L_53:
        /*0f70*/ 	.byte	0x03, 0x19
        /*0f72*/ 	.short	0x0800


	//----- nvinfo : EIATTR_PARAM_CBANK
	.align		4
        /*0f74*/ 	.byte	0x04, 0x0a
        /*0f76*/ 	.short	(.L_55 - .L_54)
	.align		4
.L_54:
        /*0f78*/ 	.word	index@(.nv.constant0._ZN7cutlass13device_kernelINS_4gemm6kernel13GemmUniversalIN4cute5tupleIJiiiiEEENS1_10collective13CollectiveMmaINS1_35MainloopSm100TmaUmmaWarpSpecializedILi36ELi2ELi4ENS5_IJNS4_1CILi1EEESB_SB_EEEEENS5_IJNSA_ILi64EEENSA_ILi32EEESE_EEEaNS5_IJlSB_lEEEaSH_NS4_8TiledMMAINS4_8MMA_AtomIJNS4_15SM100_MMA_S8_SSIaaiLi64ELi32ELNS4_4UMMA5MajorE0ELSM_0ELNSL_8SaturateE0EEEEEENS4_6LayoutISC_NS5_IJNSA_ILi0EEESR_SR_EEEEENS5_IJNS4_10UnderscoreESU_SU_EEEEENS4_13SM90_TMA_LOADENS4_14ComposedLayoutINS4_7SwizzleILi2ELi4ELi3EEENS4_18smem_ptr_flag_bitsILi8EEENSQ_INS5_IJNSA_ILi8EEESE_EEENS5_IJSE_SB_EEEEEEEvNS4_8identityESX_S17_vS18_EENS_8epilogue10collective18CollectiveEpilogueINS1A_23Sm100TmaWarpSpecializedILi1ELi1ELi16ELb0ELb0EEEJSG_NS5_IJNSQ_ISE_SB_EENSQ_ISF_SB_EEEEEaSH_aSH_NS1A_6fusion15FusionCallbacksIS1E_NS1I_17LinearCombinationIaiaiLNS_15FloatRoundStyleE2EEESG_S1H_JEEENS4_5SM1004TMEM4LOAD26SM100_TMEM_LOAD_16dp32b16xESX_NSY_INSZ_ILi1ELi4ELi3EEES12_NSQ_INS5_IJS13_SF_EEENS5_IJSF_SB_EEEEEEENS4_39AutoVectorizingCopyWithAssumedAlignmentILi128EEENS4_14SM90_TMA_STOREES1W_S1Y_S1Y_EEEvvEEEEvNT_6ParamsE)
        /*0f7c*/ 	.short	0x0380
        /*0f7e*/ 	.short	0x0800


	//----- nvinfo : EIATTR_SW_WAR
	.align		4
.L_55:
        /*0f80*/ 	.byte	0x04, 0x36
        /*0f82*/ 	.short	(.L_57 - .L_56)
.L_56:
        /*0f84*/ 	.word	0x00000008
.L_57:


//--------------------- .nv.callgraph             --------------------------
	.section	.nv.callgraph,"",@"SHT_CUDA_CALLGRAPH"
	.align	4
	.sectionentsize	8
	.align		4
        /*0000*/ 	.word	0x00000000
	.align		4
        /*0004*/ 	.word	0xffffffff
	.align		4
        /*0008*/ 	.word	index@(_ZN7cutlass13device_kernelINS_4gemm6kernel13GemmUniversalIN4cute5tupleIJiiiiEEENS1_10collective13CollectiveMmaINS1_35MainloopSm100TmaUmmaWarpSpecializedILi36ELi2ELi4ENS5_IJNS4_1CILi1EEESB_SB_EEEEENS5_IJNSA_ILi64EEENSA_ILi32EEESE_EEEaNS5_IJlSB_lEEEaSH_NS4_8TiledMMAINS4_8MMA_AtomIJNS4_15SM100_MMA_S8_SSIaaiLi64ELi32ELNS4_4UMMA5MajorE0ELSM_0ELNSL_8SaturateE0EEEEEENS4_6LayoutISC_NS5_IJNSA_ILi0EEESR_SR_EEEEENS5_IJNS4_10UnderscoreESU_SU_EEEEENS4_13SM90_TMA_LOADENS4_14ComposedLayoutINS4_7SwizzleILi2ELi4ELi3EEENS4_18smem_ptr_flag_bitsILi8EEENSQ_INS5_IJNSA_ILi8EEESE_EEENS5_IJSE_SB_EEEEEEEvNS4_8identityESX_S17_vS18_EENS_8epilogue10collective18CollectiveEpilogueINS1A_23Sm100TmaWarpSpecializedILi1ELi1ELi16ELb0ELb0EEEJSG_NS5_IJNSQ_ISE_SB_EENSQ_ISF_SB_EEEEEaSH_aSH_NS1A_6fusion15FusionCallbacksIS1E_NS1I_17LinearCombinationIaiaiLNS_15FloatRoundStyleE2EEESG_S1H_JEEENS4_5SM1004TMEM4LOAD26SM100_TMEM_LOAD_16dp32b16xESX_NSY_INSZ_ILi1ELi4ELi3EEES12_NSQ_INS5_IJS13_SF_EEENS5_IJSF_SB_EEEEEEENS4_39AutoVectorizingCopyWithAssumedAlignmentILi128EEENS4_14SM90_TMA_STOREES1W_S1Y_S1Y_EEEvvEEEEvNT_6ParamsE)
	.align		4
        /*000c*/ 	.word	index@(__assertfail)
	.align		4
        /*0010*/ 	.word	0x00000000
	.align		4
        /*0014*/ 	.word	0xfffffffe
	.align		4
        /*0018*/ 	.word	0x00000000
	.align		4
        /*001c*/ 	.word	0xfffffffd
	.align		4
        /*0020*/ 	.word	0x00000000
	.align		4
        /*0024*/ 	.word	0xfffffffc


//--------------------- .nv.constant4             --------------------------
	.section	.nv.constant4,"a",@progbits
	.align	8
	.align		8
.nv.constant4:
        /*0000*/ 	.dword	__assertfail
	.align		8
        /*0008*/ 	.dword	__unnamed_1
	.align		8
        /*0010*/ 	.dword	__unnamed_2
	.align		8
        /*0018*/ 	.dword	_ZN40_INTERNAL_0574d7b9_4_k_cu_1e95c494_345104cuda3std3__45__cpo5beginE
	.align		8
        /*0020*/ 	.dword	_ZN40_INTERNAL_0574d7b9_4_k_cu_1e95c494_345104cuda3std3__45__cpo3endE
	.align		8
        /*0028*/ 	.dword	_ZN40_INTERNAL_0574d7b9_4_k_cu_1e95c494_345104cuda3std3__45__cpo6cbeginE
	.align		8
        /*0030*/ 	.dword	_ZN40_INTERNAL_0574d7b9_4_k_cu_1e95c494_345104cuda3std3__45__cpo4cendE
	.align		8
        /*0038*/ 	.dword	_ZN40_INTERNAL_0574d7b9_4_k_cu_1e95c494_345104cuda3std3__442_GLOBAL__N__0574d7b9_4_k_cu_1e95c494_345106ignoreE
	.align		8
        /*0040*/ 	.dword	_ZN40_INTERNAL_0574d7b9_4_k_cu_1e95c494_345104cuda3std3__419piecewise_constructE
	.align		8
        /*0048*/ 	.dword	_ZN40_INTERNAL_0574d7b9_4_k_cu_1e95c494_345104cuda3std3__48in_placeE
	.align		8
        /*0050*/ 	.dword	_ZN40_INTERNAL_0574d7b9_4_k_cu_1e95c494_345104cuda3std6ranges3__45__cpo4swapE
	.align		8
        /*0058*/ 	.dword	_ZN40_INTERNAL_0574d7b9_4_k_cu_1e95c494_345104cuda3std6ranges3__45__cpo9iter_moveE
	.align		8
        /*0060*/ 	.dword	_ZN40_INTERNAL_0574d7b9_4_k_cu_1e95c494_345104cute7productE
	.align		8
        /*0068*/ 	.dword	_ZN40_INTERNAL_0574d7b9_4_k_cu_1e95c494_345104cute1_E
	.align		8
        /*0070*/ 	.dword	$str$25
	.align		8
        /*0078*/ 	.dword	$str$26
	.align		8
        /*0080*/ 	.dword	$str$27
	.align		8
        /*0088*/ 	.dword	$str$28


//--------------------- .text._ZN7cutlass13device_kernelINS_4gemm6kernel13GemmUniversalIN4cute5tupleIJiiiiEEENS1_10collective13CollectiveMmaINS1_35MainloopSm100TmaUmmaWarpSpecializedILi36ELi2ELi4ENS5_IJNS4_1CILi1EEESB_SB_EEEEENS5_IJNSA_ILi64EEENSA_ILi32EEESE_EEEaNS5_IJlSB_lEEEaSH_NS4_8TiledMMAINS4_8MMA_AtomIJNS4_15SM100_MMA_S8_SSIaaiLi64ELi32ELNS4_4UMMA5MajorE0ELSM_0ELNSL_8SaturateE0EEEEEENS4_6LayoutISC_NS5_IJNSA_ILi0EEESR_SR_EEEEENS5_IJNS4_10UnderscoreESU_SU_EEEEENS4_13SM90_TMA_LOADENS4_14ComposedLayoutINS4_7SwizzleILi2ELi4ELi3EEENS4_18smem_ptr_flag_bitsILi8EEENSQ_INS5_IJNSA_ILi8EEESE_EEENS5_IJSE_SB_EEEEEEEvNS4_8identityESX_S17_vS18_EENS_8epilogue10collective18CollectiveEpilogueINS1A_23Sm100TmaWarpSpecializedILi1ELi1ELi16ELb0ELb0EEEJSG_NS5_IJNSQ_ISE_SB_EENSQ_ISF_SB_EEEEEaSH_aSH_NS1A_6fusion15FusionCallbacksIS1E_NS1I_17LinearCombinationIaiaiLNS_15FloatRoundStyleE2EEESG_S1H_JEEENS4_5SM1004TMEM4LOAD26SM100_TMEM_LOAD_16dp32b16xESX_NSY_INSZ_ILi1ELi4ELi3EEES12_NSQ_INS5_IJS13_SF_EEENS5_IJSF_SB_EEEEEEENS4_39AutoVectorizingCopyWithAssumedAlignmentILi128EEENS4_14SM90_TMA_STOREES1W_S1Y_S1Y_EEEvvEEEEvNT_6ParamsE --------------------------
	.section	.text._ZN7cutlass13device_kernelINS_4gemm6kernel13GemmUniversalIN4cute5tupleIJiiiiEEENS1_10collective13CollectiveMmaINS1_35MainloopSm100TmaUmmaWarpSpecializedILi36ELi2ELi4ENS5_IJNS4_1CILi1EEESB_SB_EEEEENS5_IJNSA_ILi64EEENSA_ILi32EEESE_EEEaNS5_IJlSB_lEEEaSH_NS4_8TiledMMAINS4_8MMA_AtomIJNS4_15SM100_MMA_S8_SSIaaiLi64ELi32ELNS4_4UMMA5MajorE0ELSM_0ELNSL_8SaturateE0EEEEEENS4_6LayoutISC_NS5_IJNSA_ILi0EEESR_SR_EEEEENS5_IJNS4_10UnderscoreESU_SU_EEEEENS4_13SM90_TMA_LOADENS4_14ComposedLayoutINS4_7SwizzleILi2ELi4ELi3EEENS4_18smem_ptr_flag_bitsILi8EEENSQ_INS5_IJNSA_ILi8EEESE_EEENS5_IJSE_SB_EEEEEEEvNS4_8identityESX_S17_vS18_EENS_8epilogue10collective18CollectiveEpilogueINS1A_23Sm100TmaWarpSpecializedILi1ELi1ELi16ELb0ELb0EEEJSG_NS5_IJNSQ_ISE_SB_EENSQ_ISF_SB_EEEEEaSH_aSH_NS1A_6fusion15FusionCallbacksIS1E_NS1I_17LinearCombinationIaiaiLNS_15FloatRoundStyleE2EEESG_S1H_JEEENS4_5SM1004TMEM4LOAD26SM100_TMEM_LOAD_16dp32b16xESX_NSY_INSZ_ILi1ELi4ELi3EEES12_NSQ_INS5_IJS13_SF_EEENS5_IJSF_SB_EEEEEEENS4_39AutoVectorizingCopyWithAssumedAlignmentILi128EEENS4_14SM90_TMA_STOREES1W_S1Y_S1Y_EEEvvEEEEvNT_6ParamsE,"ax",@progbits
	.align	128
.text._ZN7cutlass13device_kernelINS_4gemm6kernel13GemmUniversalIN4cute5tupleIJiiiiEEENS1_10collective13CollectiveMmaINS1_35MainloopSm100TmaUmmaWarpSpecializedILi36ELi2ELi4ENS5_IJNS4_1CILi1EEESB_SB_EEEEENS5_IJNSA_ILi64EEENSA_ILi32EEESE_EEEaNS5_IJlSB_lEEEaSH_NS4_8TiledMMAINS4_8MMA_AtomIJNS4_15SM100_MMA_S8_SSIaaiLi64ELi32ELNS4_4UMMA5MajorE0ELSM_0ELNSL_8SaturateE0EEEEEENS4_6LayoutISC_NS5_IJNSA_ILi0EEESR_SR_EEEEENS5_IJNS4_10UnderscoreESU_SU_EEEEENS4_13SM90_TMA_LOADENS4_14ComposedLayoutINS4_7SwizzleILi2ELi4ELi3EEENS4_18smem_ptr_flag_bitsILi8EEENSQ_INS5_IJNSA_ILi8EEESE_EEENS5_IJSE_SB_EEEEEEEvNS4_8identityESX_S17_vS18_EENS_8epilogue10collective18CollectiveEpilogueINS1A_23Sm100TmaWarpSpecializedILi1ELi1ELi16ELb0ELb0EEEJSG_NS5_IJNSQ_ISE_SB_EENSQ_ISF_SB_EEEEEaSH_aSH_NS1A_6fusion15FusionCallbacksIS1E_NS1I_17LinearCombinationIaiaiLNS_15FloatRoundStyleE2EEESG_S1H_JEEENS4_5SM1004TMEM4LOAD26SM100_TMEM_LOAD_16dp32b16xESX_NSY_INSZ_ILi1ELi4ELi3EEES12_NSQ_INS5_IJS13_SF_EEENS5_IJSF_SB_EEEEEEENS4_39AutoVectorizingCopyWithAssumedAlignmentILi128EEENS4_14SM90_TMA_STOREES1W_S1Y_S1Y_EEEvvEEEEvNT_6ParamsE:
        .type           _ZN7cutlass13device_kernelINS_4gemm6kernel13GemmUniversalIN4cute5tupleIJiiiiEEENS1_10collective13CollectiveMmaINS1_35MainloopSm100TmaUmmaWarpSpecializedILi36ELi2ELi4ENS5_IJNS4_1CILi1EEESB_SB_EEEEENS5_IJNSA_ILi64EEENSA_ILi32EEESE_EEEaNS5_IJlSB_lEEEaSH_NS4_8TiledMMAINS4_8MMA_AtomIJNS4_15SM100_MMA_S8_SSIaaiLi64ELi32ELNS4_4UMMA5MajorE0ELSM_0ELNSL_8SaturateE0EEEEEENS4_6LayoutISC_NS5_IJNSA_ILi0EEESR_SR_EEEEENS5_IJNS4_10UnderscoreESU_SU_EEEEENS4_13SM90_TMA_LOADENS4_14ComposedLayoutINS4_7SwizzleILi2ELi4ELi3EEENS4_18smem_ptr_flag_bitsILi8EEENSQ_INS5_IJNSA_ILi8EEESE_EEENS5_IJSE_SB_EEEEEEEvNS4_8identityESX_S17_vS18_EENS_8epilogue10collective18CollectiveEpilogueINS1A_23Sm100TmaWarpSpecializedILi1ELi1ELi16ELb0ELb0EEEJSG_NS5_IJNSQ_ISE_SB_EENSQ_ISF_SB_EEEEEaSH_aSH_NS1A_6fusion15FusionCallbacksIS1E_NS1I_17LinearCombinationIaiaiLNS_15FloatRoundStyleE2EEESG_S1H_JEEENS4_5SM1004TMEM4LOAD26SM100_TMEM_LOAD_16dp32b16xESX_NSY_INSZ_ILi1ELi4ELi3EEES12_NSQ_INS5_IJS13_SF_EEENS5_IJSF_SB_EEEEEEENS4_39AutoVectorizingCopyWithAssumedAlignmentILi128EEENS4_14SM90_TMA_STOREES1W_S1Y_S1Y_EEEvvEEEEvNT_6ParamsE,@function
        .size           _ZN7cutlass13device_kernelINS_4gemm6kernel13GemmUniversalIN4cute5tupleIJiiiiEEENS1_10collective13CollectiveMmaINS1_35MainloopSm100TmaUmmaWarpSpecializedILi36ELi2ELi4ENS5_IJNS4_1CILi1EEESB_SB_EEEEENS5_IJNSA_ILi64EEENSA_ILi32EEESE_EEEaNS5_IJlSB_lEEEaSH_NS4_8TiledMMAINS4_8MMA_AtomIJNS4_15SM100_MMA_S8_SSIaaiLi64ELi32ELNS4_4UMMA5MajorE0ELSM_0ELNSL_8SaturateE0EEEEEENS4_6LayoutISC_NS5_IJNSA_ILi0EEESR_SR_EEEEENS5_IJNS4_10UnderscoreESU_SU_EEEEENS4_13SM90_TMA_LOADENS4_14ComposedLayoutINS4_7SwizzleILi2ELi4ELi3EEENS4_18smem_ptr_flag_bitsILi8EEENSQ_INS5_IJNSA_ILi8EEESE_EEENS5_IJSE_SB_EEEEEEEvNS4_8identityESX_S17_vS18_EENS_8epilogue10collective18CollectiveEpilogueINS1A_23Sm100TmaWarpSpecializedILi1ELi1ELi16ELb0ELb0EEEJSG_NS5_IJNSQ_ISE_SB_EENSQ_ISF_SB_EEEEEaSH_aSH_NS1A_6fusion15FusionCallbacksIS1E_NS1I_17LinearCombinationIaiaiLNS_15FloatRoundStyleE2EEESG_S1H_JEEENS4_5SM1004TMEM4LOAD26SM100_TMEM_LOAD_16dp32b16xESX_NSY_INSZ_ILi1ELi4ELi3EEES12_NSQ_INS5_IJS13_SF_EEENS5_IJSF_SB_EEEEEEENS4_39AutoVectorizingCopyWithAssumedAlignmentILi128EEENS4_14SM90_TMA_STOREES1W_S1Y_S1Y_EEEvvEEEEvNT_6ParamsE,(.L_x_225 - _ZN7cutlass13device_kernelINS_4gemm6kernel13GemmUniversalIN4cute5tupleIJiiiiEEENS1_10collective13CollectiveMmaINS1_35MainloopSm100TmaUmmaWarpSpecializedILi36ELi2ELi4ENS5_IJNS4_1CILi1EEESB_SB_EEEEENS5_IJNSA_ILi64EEENSA_ILi32EEESE_EEEaNS5_IJlSB_lEEEaSH_NS4_8TiledMMAINS4_8MMA_AtomIJNS4_15SM100_MMA_S8_SSIaaiLi64ELi32ELNS4_4UMMA5MajorE0ELSM_0ELNSL_8SaturateE0EEEEEENS4_6LayoutISC_NS5_IJNSA_ILi0EEESR_SR_EEEEENS5_IJNS4_10UnderscoreESU_SU_EEEEENS4_13SM90_TMA_LOADENS4_14ComposedLayoutINS4_7SwizzleILi2ELi4ELi3EEENS4_18smem_ptr_flag_bitsILi8EEENSQ_INS5_IJNSA_ILi8EEESE_EEENS5_IJSE_SB_EEEEEEEvNS4_8identityESX_S17_vS18_EENS_8epilogue10collective18CollectiveEpilogueINS1A_23Sm100TmaWarpSpecializedILi1ELi1ELi16ELb0ELb0EEEJSG_NS5_IJNSQ_ISE_SB_EENSQ_ISF_SB_EEEEEaSH_aSH_NS1A_6fusion15FusionCallbacksIS1E_NS1I_17LinearCombinationIaiaiLNS_15FloatRoundStyleE2EEESG_S1H_JEEENS4_5SM1004TMEM4LOAD26SM100_TMEM_LOAD_16dp32b16xESX_NSY_INSZ_ILi1ELi4ELi3EEES12_NSQ_INS5_IJS13_SF_EEENS5_IJSF_SB_EEEEEEENS4_39AutoVectorizingCopyWithAssumedAlignmentILi128EEENS4_14SM90_TMA_STOREES1W_S1Y_S1Y_EEEvvEEEEvNT_6ParamsE)
        .other          _ZN7cutlass13device_kernelINS_4gemm6kernel13GemmUniversalIN4cute5tupleIJiiiiEEENS1_10collective13CollectiveMmaINS1_35MainloopSm100TmaUmmaWarpSpecializedILi36ELi2ELi4ENS5_IJNS4_1CILi1EEESB_SB_EEEEENS5_IJNSA_ILi64EEENSA_ILi32EEESE_EEEaNS5_IJlSB_lEEEaSH_NS4_8TiledMMAINS4_8MMA_AtomIJNS4_15SM100_MMA_S8_SSIaaiLi64ELi32ELNS4_4UMMA5MajorE0ELSM_0ELNSL_8SaturateE0EEEEEENS4_6LayoutISC_NS5_IJNSA_ILi0EEESR_SR_EEEEENS5_IJNS4_10UnderscoreESU_SU_EEEEENS4_13SM90_TMA_LOADENS4_14ComposedLayoutINS4_7SwizzleILi2ELi4ELi3EEENS4_18smem_ptr_flag_bitsILi8EEENSQ_INS5_IJNSA_ILi8EEESE_EEENS5_IJSE_SB_EEEEEEEvNS4_8identityESX_S17_vS18_EENS_8epilogue10collective18CollectiveEpilogueINS1A_23Sm100TmaWarpSpecializedILi1ELi1ELi16ELb0ELb0EEEJSG_NS5_IJNSQ_ISE_SB_EENSQ_ISF_SB_EEEEEaSH_aSH_NS1A_6fusion15FusionCallbacksIS1E_NS1I_17LinearCombinationIaiaiLNS_15FloatRoundStyleE2EEESG_S1H_JEEENS4_5SM1004TMEM4LOAD26SM100_TMEM_LOAD_16dp32b16xESX_NSY_INSZ_ILi1ELi4ELi3EEES12_NSQ_INS5_IJS13_SF_EEENS5_IJSF_SB_EEEEEEENS4_39AutoVectorizingCopyWithAssumedAlignmentILi128EEENS4_14SM90_TMA_STOREES1W_S1Y_S1Y_EEEvvEEEEvNT_6ParamsE,@"STO_CUDA_ENTRY STV_DEFAULT"
_ZN7cutlass13device_kernelINS_4gemm6kernel13GemmUniversalIN4cute5tupleIJiiiiEEENS1_10collective13CollectiveMmaINS1_35MainloopSm100TmaUmmaWarpSpecializedILi36ELi2ELi4ENS5_IJNS4_1CILi1EEESB_SB_EEEEENS5_IJNSA_ILi64EEENSA_ILi32EEESE_EEEaNS5_IJlSB_lEEEaSH_NS4_8TiledMMAINS4_8MMA_AtomIJNS4_15SM100_MMA_S8_SSIaaiLi64ELi32ELNS4_4UMMA5MajorE0ELSM_0ELNSL_8SaturateE0EEEEEENS4_6LayoutISC_NS5_IJNSA_ILi0EEESR_SR_EEEEENS5_IJNS4_10UnderscoreESU_SU_EEEEENS4_13SM90_TMA_LOADENS4_14ComposedLayoutINS4_7SwizzleILi2ELi4ELi3EEENS4_18smem_ptr_flag_bitsILi8EEENSQ_INS5_IJNSA_ILi8EEESE_EEENS5_IJSE_SB_EEEEEEEvNS4_8identityESX_S17_vS18_EENS_8epilogue10collective18CollectiveEpilogueINS1A_23Sm100TmaWarpSpecializedILi1ELi1ELi16ELb0ELb0EEEJSG_NS5_IJNSQ_ISE_SB_EENSQ_ISF_SB_EEEEEaSH_aSH_NS1A_6fusion15FusionCallbacksIS1E_NS1I_17LinearCombinationIaiaiLNS_15FloatRoundStyleE2EEESG_S1H_JEEENS4_5SM1004TMEM4LOAD26SM100_TMEM_LOAD_16dp32b16xESX_NSY_INSZ_ILi1ELi4ELi3EEES12_NSQ_INS5_IJS13_SF_EEENS5_IJSF_SB_EEEEEEENS4_39AutoVectorizingCopyWithAssumedAlignmentILi128EEENS4_14SM90_TMA_STOREES1W_S1Y_S1Y_EEEvvEEEEvNT_6ParamsE:
[----:B------:R-:W1:Y:S01]  /*0000*/  LDC R1, c[0x0][0x37c] ;  /* 0x0000df00ff017b82 */ /* 0x000e620000000800 */
[----:B------:R-:W2:Y:S01]  /*0010*/  S2R R65, SR_TID.X ;  /* 0x0000000000417919 */ /* 0x000ea20000002100 */
[----:B------:R-:W3:Y:S01]  /*0020*/  LDCU.64 UR4, c[0x0][0x890] ;  /* 0x00011200ff0477ac */ /* 0x000ee20008000a00 */
[----:B------:R-:W-:Y:S02]  /*0030*/  PRMT R61, RZ, 0x7610, R61 ;  /* 0x00007610ff3d7816 */ /* 0x000fe4000000003d */
[----:B------:R-:W-:Y:S01]  /*0040*/  ELECT P5, URZ, PT ;  /* 0x0000000000ff782f */ /* 0x000fe200038a0000 */
[----:B------:R-:W4:Y:S01]  /*0050*/  LDCU.64 UR40, c[0x0][0x358] ;  /* 0x00006b00ff2877ac */ /* 0x000f220008000a00 */
[----:B---3--:R-:W-:-:S04]  /*0060*/  UISETP.NE.U32.AND UP0, UPT, UR4, URZ, UPT ;  /* 0x000000ff0400728c */ /* 0x008fc8000bf05070 */
[----:B------:R-:W-:Y:S01]  /*0070*/  UISETP.NE.AND.EX UP0, UPT, UR5, URZ, UPT, UP0 ;  /* 0x000000ff0500728c */ /* 0x000fe2000bf05300 */
[----:B--2---:R-:W-:-:S05]  /*0080*/  SHF.R.U32.HI R67, RZ, 0x5, R65 ;  /* 0x00000005ff437819 */ /* 0x004fca0000011641 */
[----:B------:R-:W2:Y:S02]  /*0090*/  SHFL.IDX PT, R0, R67, RZ, 0x1f ;  /* 0x00001fff43007589 */ /* 0x000ea400000e0000 */
[----:B--2---:R-:W-:Y:S01]  /*00a0*/  R2UR UR8, R0 ;  /* 0x00000000000872ca */ /* 0x004fe200000e0000 */
[----:B-1--4-:R-:W-:-:S14]  /*00b0*/  BRA.U UP0, `(.L_x_0) ;  /* 0x00000001002c7547 */ /* 0x012fdc000b800000 */
[----:B------:R-:W1:Y:S02]  /*00c0*/  LDCU.64 UR6, c[0x0][0x888] ;  /* 0x00011100ff0677ac */ /* 0x000e640008000a00 */
[----:B-1----:R-:W-:-:S04]  /*00d0*/  UISETP.NE.U32.AND UP0, UPT, UR6, URZ, UPT ;  /* 0x000000ff0600728c */ /* 0x002fc8000bf05070 */
[----:B------:R-:W-:-:S09]  /*00e0*/  UISETP.NE.AND.EX UP0, UPT, UR7, URZ, UPT, UP0 ;  /* 0x000000ff0700728c */ /* 0x000fd2000bf05300 */
[----:B------:R-:W-:Y:S05]  /*00f0*/  BRA.U !UP0, `(.L_x_1) ;  /* 0x0000000108107547 */ /* 0x000fea000b800000 */
[----:B------:R-:W1:Y:S02]  /*0100*/  LDC.64 R34, c[0x0][0x888] ;  /* 0x00022200ff227b82 */ /* 0x000e640000000a00 */
[----:B-1----:R1:W5:Y:S01]  /*0110*/  LDG.E R34, desc[UR40][R34.64] ;  /* 0x0000002822227981 */ /* 0x002362000c1e1900 */
[----:B------:R-:W-:Y:S01]  /*0120*/  HFMA2 R61, -RZ, RZ, 0, 5.9604644775390625e-08 ;  /* 0x00000001ff3d7431 */ /* 0x000fe200000001ff */
[----:B------:R-:W-:Y:S05]  /*0130*/  BRA `(.L_x_0) ;  /* 0x00000000000c7947 */ /* 0x000fea0003800000 */
.L_x_1:
[----:B------:R-:W1:Y:S01]  /*0140*/  LDCU UR6, c[0x0][0x880] ;  /* 0x00011000ff0677ac */ /* 0x000e620008000800 */
[----:B------:R-:W-:Y:S01]  /*0150*/  HFMA2 R61, -RZ, RZ, 0, 5.9604644775390625e-08 ;  /* 0x00000001ff3d7431 */ /* 0x000fe200000001ff */
[----:B-1----:R-:W-:-:S07]  /*0160*/  MOV R34, UR6 ;  /* 0x0000000600227c02 */ /* 0x002fce0008000f00 */
.L_x_0:
[----:B------:R-:W2:Y:S02]  /*0170*/  LDCU.64 UR6, c[0x0][0x8b0] ;  /* 0x00011600ff0677ac */ /* 0x000ea40008000a00 */
[----:B--2---:R-:W-:-:S04]  /*0180*/  UISETP.NE.U32.AND UP0, UPT, UR6, URZ, UPT ;  /* 0x000000ff0600728c */ /* 0x004fc8000bf05070 */
[----:B------:R-:W-:-:S09]  /*0190*/  UISETP.NE.AND.EX UP0, UPT, UR7, URZ, UPT, UP0 ;  /* 0x000000ff0700728c */ /* 0x000fd2000bf05300 */
[----:B------:R-:W-:Y:S05]  /*01a0*/  BRA.U UP0, `(.L_x_2) ;  /* 0x0000000100247547 */ /* 0x000fea000b800000 */
[----:B------:R-:W2:Y:S02]  /*01b0*/  LDCU.64 UR6, c[0x0][0x8a8] ;  /* 0x00011500ff0677ac */ /* 0x000ea40008000a00 */
[----:B--2---:R-:W-:-:S04]  /*01c0*/  UISETP.NE.U32.AND UP0, UPT, UR6, URZ, UPT ;  /* 0x000000ff0600728c */ /* 0x004fc8000bf05070 */
[----:B------:R-:W-:-:S09]  /*01d0*/  UISETP.NE.AND.EX UP0, UPT, UR7, URZ, UPT, UP0 ;  /* 0x000000ff0700728c */ /* 0x000fd2000bf05300 */
[----:B------:R-:W-:Y:S05]  /*01e0*/  BRA.U !UP0, `(.L_x_3) ;  /* 0x00000001080c7547 */ /* 0x000fea000b800000 */
[----:B------:R-:W2:Y:S02]  /*01f0*/  LDC.64 R2, c[0x0][0x8a8] ;  /* 0x00022a00ff027b82 */ /* 0x000ea40000000a00 */
[----:B--2---:R2:W5:Y:S01]  /*0200*/  LDG.E R33, desc[UR40][R2.64] ;  /* 0x0000002802217981 */ /* 0x004562000c1e1900 */
[----:B------:R-:W-:Y:S05]  /*0210*/  BRA `(.L_x_2) ;  /* 0x0000000000087947 */ /* 0x000fea0003800000 */
.L_x_3:
[----:B------:R-:W2:Y:S02]  /*0220*/  LDCU UR6, c[0x0][0x8a0] ;  /* 0x00011400ff0677ac */ /* 0x000ea40008000800 */
[----:B--2---:R-:W-:Y:S02]  /*0230*/  MOV R33, UR6 ;  /* 0x0000000600217c02 */ /* 0x004fe40008000f00 */
.L_x_2:
[----:B------:R-:W-:Y:S01]  /*0240*/  IMAD.U32 R0, RZ, RZ, UR8 ;  /* 0x00000008ff007e24 */ /* 0x000fe2000f8e00ff */
[----:B------:R-:W-:Y:S04]  /*0250*/  BSSY.RECONVERGENT B0, `(.L_x_4) ;  /* 0x000000c000007945 */ /* 0x000fe80003800200 */
[C---:B------:R-:W-:Y:S02]  /*0260*/  ISETP.NE.OR P1, PT, R0.reuse, 0x1, !P5 ;  /* 0x000000010000780c */ /* 0x040fe40006f25670 */
[----:B------:R-:W-:-:S11]  /*0270*/  ISETP.NE.OR P0, PT, R0, 0x3, !P5 ;  /* 0x000000030000780c */ /* 0x000fd60006f05670 */
[----:B------:R-:W-:Y:S05]  /*0280*/  @P1 BRA `(.L_x_5) ;  /* 0x0000000000201947 */ /* 0x000fea0003800000 */
[----:B------:R-:W3:Y:S02]  /*0290*/  LDCU.64 UR6, c[0x0][0x348] ;  /* 0x00006900ff0677ac */ /* 0x000ee40008000a00 */
[----:B---3--:R-:W-:Y:S02]  /*02a0*/  UIADD3 UR10, UP1, UPT, UR6, 0x80, URZ ;  /* 0x00000080060a7890 */ /* 0x008fe4000ff3e0ff */
[----:B------:R-:W-:Y:S02]  /*02b0*/  UIADD3 UR6, UP0, UPT, UR6, 0x180, URZ ;  /* 0x0000018006067890 */ /* 0x000fe4000ff1e0ff */
[----:B------:R-:W-:Y:S02]  /*02c0*/  UIADD3.X UR11, UPT, UPT, URZ, UR7, URZ, UP1, !UPT ;  /* 0x00000007ff0b7290 */ /* 0x000fe40008ffe4ff */
[----:B------:R-:W-:-:S07]  /*02d0*/  UIADD3.X UR7, UPT, UPT, URZ, UR7, URZ, UP0, !UPT ;  /* 0x00000007ff077290 */ /* 0x000fce00087fe4ff */
[----:B------:R3:W-:Y:S02]  /*02e0*/  UTMACCTL.PF [UR10] ;  /* 0x000000000a0079b9 */ /* 0x0007e40008040000 */
[----:B------:R3:W-:Y:S02]  /*02f0*/  UTMACCTL.PF [UR6] ;  /* 0x00000000060079b9 */ /* 0x0007e40008040000 */
[----:B---3--:R-:W-:Y:S01]  /*0300*/  NOP ;  /* 0x0000000000007918 */ /* 0x008fe20000000000 */
.L_x_5:
[----:B------:R-:W-:Y:S05]  /*0310*/  BSYNC.RECONVERGENT B0 ;  /* 0x0000000000007941 */ /* 0x000fea0003800200 */
.L_x_4:
[----:B------:R-:W-:Y:S04]  /*0320*/  BSSY.RECONVERGENT B0, `(.L_x_6) ;  /* 0x000000a000007945 */ /* 0x000fe80003800200 */
        /* <DEDUP_REMOVED lines=9> */
.L_x_7:
[----:B------:R-:W-:Y:S05]  /*03c0*/  BSYNC.RECONVERGENT B0 ;  /* 0x0000000000007941 */ /* 0x000fea0003800200 */
.L_x_6:
[----:B------:R-:W3:Y:S01]  /*03d0*/  LDCU.64 UR6, c[0x0][0x888] ;  /* 0x00011100ff0677ac */ /* 0x000ee20008000a00 */
[----:B------:R-:W-:Y:S02]  /*03e0*/  UISETP.EQ.U32.AND UP1, UPT, UR4, URZ, UPT ;  /* 0x000000ff0400728c */ /* 0x000fe4000bf22070 */
[----:B------:R-:W-:Y:S02]  /*03f0*/  UPLOP3.LUT UP2, UPT, UPT, UPT, UPT, 0x80, 0x8 ;  /* 0x000000000008789c */ /* 0x000fe40003f4f070 */
[----:B---3--:R-:W-:-:S04]  /*0400*/  UISETP.NE.U32.AND UP0, UPT, UR6, URZ, UPT ;  /* 0x000000ff0600728c */ /* 0x008fc8000bf05070 */
[----:B------:R-:W-:-:S04]  /*0410*/  UISETP.NE.AND.EX UP0, UPT, UR7, URZ, UPT, UP0 ;  /* 0x000000ff0700728c */ /* 0x000fc8000bf05300 */
[----:B------:R-:W-:-:S04]  /*0420*/  UISETP.EQ.OR.EX UP3, UPT, UR5, URZ, !UP0, UP1 ;  /* 0x000000ff0500728c */ /* 0x000fc8000c762710 */
[----:B------:R-:W-:-:S05]  /*0430*/  UP2UR UR44, UPR, URZ, 0x8 ;  /* 0x00000008ff2c7883 */ /* 0x000fca0008000000 */
[----:B------:R-:W-:Y:S07]  /*0440*/  BRA.U !UP3, `(.L_x_8) ;  /* 0x000000010b207547 */ /* 0x000fee000b800000 */
[----:B-----5:R-:W-:Y:S01]  /*0450*/  R2UR UR6, R34 ;  /* 0x00000000220672ca */ /* 0x020fe200000e0000 */
[----:B------:R-:W-:Y:S02]  /*0460*/  UISETP.NE.U32.AND UP2, UPT, UR4, URZ, UPT ;  /* 0x000000ff0400728c */ /* 0x000fe4000bf45070 */
[----:B------:R-:W-:Y:S02]  /*0470*/  USEL UR4, URZ, 0xffffffff, UP0 ;  /* 0xffffffffff047887 */ /* 0x000fe40008000000 */
[----:B------:R-:W-:-:S08]  /*0480*/  UISETP.NE.AND.EX UP2, UPT, UR5, URZ, UPT, UP2 ;  /* 0x000000ff0500728c */ /* 0x000fd0000bf45320 */
[----:B------:R-:W-:-:S04]  /*0490*/  UISETP.NE.AND UP1, UPT, UR6, URZ, UPT ;  /* 0x000000ff0600728c */ /* 0x000fc8000bf25270 */
[----:B------:R-:W-:-:S04]  /*04a0*/  @!UP2 USEL UR4, URZ, 0xffffffff, UP1 ;  /* 0xffffffffff04a887 */ /* 0x000fc80008800000 */
[----:B------:R-:W-:-:S04]  /*04b0*/  ULOP3.LUT UR4, UR4, 0x1, URZ, 0xc0, !UPT ;  /* 0x0000000104047892 */ /* 0x000fc8000f8ec0ff */
[----:B------:R-:W-:-:S11]  /*04c0*/  UISETP.NE.U32.AND UP2, UPT, UR4, 0x1, UPT ;  /* 0x000000010400788c */ /* 0x000fd6000bf45070 */
.L_x_8:
[----:B--2---:R-:W2:Y:S01]  /*04d0*/  SHFL.IDX PT, R2, R67, RZ, 0x1f ;  /* 0x00001fff43027589 */ /* 0x004ea200000e0000 */
[----:B------:R-:W-:-:S04]  /*04e0*/  UISETP.NE.AND UP1, UPT, UR8, 0x2, UPT ;  /* 0x000000020800788c */ /* 0x000fc8000bf25270 */
[----:B------:R-:W-:Y:S01]  /*04f0*/  USEL UR13, URZ, 0x1, UP1 ;  /* 0x00000001ff0d7887 */ /* 0x000fe20008800000 */
[----:B--2---:R-:W-:-:S13]  /*0500*/  ISETP.NE.AND P0, PT, R2, RZ, PT ;  /* 0x000000ff0200720c */ /* 0x004fda0003f05270 */
[----:B------:R-:W-:Y:S05]  /*0510*/  @P0 BRA `(.L_x_9) ;  /* 0x0000000400540947 */ /* 0x000fea0003800000 */
[----:B------:R-:W-:Y:S01]  /*0520*/  ELECT P0, URZ, PT ;  /* 0x0000000000ff782f */ /* 0x000fe20003800000 */
[----:B------:R-:W-:-:S12]  /*0530*/  BSSY.RECONVERGENT B0, `(.L_x_9) ;  /* 0x0000053000007945 */ /* 0x000fd80003800200 */
[----:B------:R-:W-:Y:S05]  /*0540*/  @!P0 BRA `(.L_x_10) ;  /* 0x0000000400448947 */ /* 0x000fea0003800000 */
[----:B------:R-:W2:Y:S01]  /*0550*/  S2UR UR5, SR_CgaCtaId ;  /* 0x00000000000579c3 */ /* 0x000ea20000008800 */
[----:B------:R-:W-:Y:S01]  /*0560*/  UMOV UR6, 0x400 ;  /* 0x0000040000067882 */ /* 0x000fe20000000000 */
[----:B------:R-:W-:Y:S01]  /*0570*/  UMOV UR4, 0x1 ;  /* 0x0000000100047882 */ /* 0x000fe20000000000 */
[----:B--2---:R-:W-:Y:S02]  /*0580*/  ULEA UR5, UR5, UR6, 0x18 ;  /* 0x0000000605057291 */ /* 0x004fe4000f8ec0ff */
[----:B------:R-:W-:-:S04]  /*0590*/  UIADD3 UR6, UPT, UPT, -UR4, 0x100000, URZ ;  /* 0x0010000004067890 */ /* 0x000fc8000fffe1ff */
[----:B------:R-:W-:Y:S02]  /*05a0*/  USHF.L.U32 UR7, UR6, 0xb, URZ ;  /* 0x0000000b06077899 */ /* 0x000fe400080006ff */
[----:B------:R-:W-:Y:S01]  /*05b0*/  USHF.L.U32 UR6, UR6, 0x1, URZ ;  /* 0x0000000106067899 */ /* 0x000fe200080006ff */
[----:B------:R-:W2:Y:S11]  /*05c0*/  FENCE.VIEW.ASYNC.S ;  /* 0x00000000000073c6 */ /* 0x000eb60000000000 */
[----:B--2---:R2:W3:Y:S01]  /*05d0*/  SYNCS.EXCH.64 URZ, [UR5], UR6 ;  /* 0x0000000605ff75b2 */ /* 0x0044e20008000100 */
[----:B------:R2:W4:Y:S01]  /*05e0*/  SYNCS.EXCH.64 URZ, [UR5+0x120], UR6 ;  /* 0x0001200605ff75b2 */ /* 0x0005220008000100 */
[----:B------:R2:W1:Y:S01]  /*05f0*/  SYNCS.EXCH.64 URZ, [UR5+0x8], UR6 ;  /* 0x0000080605ff75b2 */ /* 0x0004620008000100 */
        /* <DEDUP_REMOVED lines=68> */
[----:B------:R2:W1:Y:S02]  /*0a40*/  SYNCS.EXCH.64 URZ, [UR5+0x238], UR6 ;  /* 0x0002380605ff75b2 */ /* 0x0004640008000100 */
[----:B--234-:R-:W-:Y:S01]  /*0a50*/  NOP ;  /* 0x0000000000007918 */ /* 0x01cfe20000000000 */
.L_x_10:
[----:B------:R-:W-:Y:S05]  /*0a60*/  BSYNC.RECONVERGENT B0 ;  /* 0x0000000000007941 */ /* 0x000fea0003800200 */
.L_x_9:
[----:B------:R-:W2:Y:S01]  /*0a70*/  SHFL.IDX PT, R2, R67, RZ, 0x1f ;  /* 0x00001fff43027589 */ /* 0x000ea200000e0000 */
[----:B------:R-:W-:Y:S01]  /*0a80*/  NOP ;  /* 0x0000000000007918 */ /* 0x000fe20000000000 */
[----:B--2---:R-:W-:-:S13]  /*0a90*/  ISETP.NE.AND P0, PT, R2, 0x1, PT ;  /* 0x000000010200780c */ /* 0x004fda0003f05270 */
[----:B------:R-:W-:Y:S05]  /*0aa0*/  @P0 BRA `(.L_x_11) ;  /* 0x0000000000400947 */ /* 0x000fea0003800000 */
[----:B------:R-:W2:Y:S01]  /*0ab0*/  S2UR UR6, SR_CgaCtaId ;  /* 0x00000000000679c3 */ /* 0x000ea20000008800 */
[----:B------:R-:W-:Y:S01]  /*0ac0*/  UMOV UR7, 0x400 ;  /* 0x0000040000077882 */ /* 0x000fe20000000000 */
[----:B------:R-:W-:Y:S01]  /*0ad0*/  UMOV UR5, 0x20 ;  /* 0x0000002000057882 */ /* 0x000fe20000000000 */
[----:B------:R-:W-:Y:S01]  /*0ae0*/  UMOV UR4, 0x80 ;  /* 0x0000008000047882 */ /* 0x000fe20000000000 */
[----:B------:R-:W-:-:S04]  /*0af0*/  UIADD3 UR10, UPT, UPT, -UR5, 0x100000, URZ ;  /* 0x00100000050a7890 */ /* 0x000fc8000fffe1ff */
[----:B------:R-:W-:Y:S02]  /*0b00*/  USHF.L.U32 UR11, UR10, 0xb, URZ ;  /* 0x0000000b0a0b7899 */ /* 0x000fe400080006ff */
[----:B------:R-:W-:Y:S02]  /*0b10*/  USHF.L.U32 UR10, UR10, 0x1, URZ ;  /* 0x000000010a0a7899 */ /* 0x000fe400080006ff */
[----:B------:R-:W-:-:S04]  /*0b20*/  UIADD3 UR4, UPT, UPT, -UR4, 0x100000, URZ ;  /* 0x0010000004047890 */ /* 0x000fc8000fffe1ff */
[----:B------:R-:W-:Y:S02]  /*0b30*/  USHF.L.U32 UR5, UR4, 0xb, URZ ;  /* 0x0000000b04057899 */ /* 0x000fe400080006ff */
[----:B------:R-:W-:Y:S01]  /*0b40*/  USHF.L.U32 UR4, UR4, 0x1, URZ ;  /* 0x0000000104047899 */ /* 0x000fe200080006ff */
[----:B------:R-:W-:Y:S01]  /*0b50*/  ELECT P0, URZ, PT ;  /* 0x0000000000ff782f */ /* 0x000fe20003800000 */
[----:B--2---:R-:W-:Y:S01]  /*0b60*/  ULEA UR6, UR6, UR7, 0x18 ;  /* 0x0000000706067291 */ /* 0x004fe2000f8ec0ff */
[----:B------:R-:W2:Y:S11]  /*0b70*/  FENCE.VIEW.ASYNC.S ;  /* 0x00000000000073c6 */ /* 0x000eb60000000000 */
[----:B--2---:R2:W3:Y:S01]  /*0b80*/  SYNCS.EXCH.64 URZ, [UR6+0x240], UR10 ;  /* 0x0002400a06ff75b2 */ /* 0x0044e20008000100 */
[----:B------:R2:W4:Y:S01]  /*0b90*/  SYNCS.EXCH.64 URZ, [UR6+0x248], UR4 ;  /* 0x0002480406ff75b2 */ /* 0x0005220008000100 */
[----:B------:R-:W-:Y:S01]  /*0ba0*/  NOP ;  /* 0x0000000000007918 */ /* 0x000fe20000000000 */
.L_x_11:
[----:B------:R-:W1:Y:S01]  /*0bb0*/  SHFL.IDX PT, R2, R67, RZ, 0x1f ;  /* 0x00001fff43027589 */ /* 0x000e6200000e0000 */
[----:B------:R-:W-:Y:S01]  /*0bc0*/  NOP ;  /* 0x0000000000007918 */ /* 0x000fe20000000000 */
[----:B-1----:R-:W-:-:S13]  /*0bd0*/  ISETP.NE.AND P0, PT, R2, 0x3, PT ;  /* 0x000000030200780c */ /* 0x002fda0003f05270 */
[----:B------:R-:W-:Y:S05]  /*0be0*/  @P0 BRA `(.L_x_12) ;  /* 0x0000000000300947 */ /* 0x000fea0003800000 */
[----:B--2---:R-:W1:Y:S01]  /*0bf0*/  S2UR UR5, SR_CgaCtaId ;  /* 0x00000000000579c3 */ /* 0x004e620000008800 */
[----:B------:R-:W-:Y:S01]  /*0c00*/  UMOV UR6, 0x400 ;  /* 0x0000040000067882 */ /* 0x000fe20000000000 */
[----:B------:R-:W-:Y:S01]  /*0c10*/  UMOV UR4, 0x20 ;  /* 0x0000002000047882 */ /* 0x000fe20000000000 */
[----:B------:R-:W-:Y:S01]  /*0c20*/  ELECT P0, URZ, PT ;  /* 0x0000000000ff782f */ /* 0x000fe20003800000 */
[----:B-1----:R-:W-:Y:S02]  /*0c30*/  ULEA UR5, UR5, UR6, 0x18 ;  /* 0x0000000605057291 */ /* 0x002fe4000f8ec0ff */
[----:B------:R-:W-:-:S04]  /*0c40*/  UIADD3 UR6, UPT, UPT, -UR4, 0x100000, URZ ;  /* 0x0010000004067890 */ /* 0x000fc8000fffe1ff */
[----:B------:R-:W-:Y:S02]  /*0c50*/  USHF.L.U32 UR7, UR6, 0xb, URZ ;  /* 0x0000000b06077899 */ /* 0x000fe400080006ff */
[----:B------:R-:W-:Y:S01]  /*0c60*/  USHF.L.U32 UR6, UR6, 0x1, URZ ;  /* 0x0000000106067899 */ /* 0x000fe200080006ff */
[----:B------:R-:W1:Y:S11]  /*0c70*/  FENCE.VIEW.ASYNC.S ;  /* 0x00000000000073c6 */ /* 0x000e760000000000 */
[----:B-1----:R1:W2:Y:S01]  /*0c80*/  SYNCS.EXCH.64 URZ, [UR5+0x250], UR6 ;  /* 0x0002500605ff75b2 */ /* 0x0022a20008000100 */
[----:B------:R1:W1:Y:S01]  /*0c90*/  SYNCS.EXCH.64 URZ, [UR5+0x258], UR6 ;  /* 0x0002580605ff75b2 */ /* 0x0002620008000100 */
[----:B------:R-:W-:Y:S01]  /*0ca0*/  NOP ;  /* 0x0000000000007918 */ /* 0x000fe20000000000 */
.L_x_12:
[----:B------:R-:W3:Y:S01]  /*0cb0*/  SHFL.IDX PT, R2, R67, RZ, 0x1f ;  /* 0x00001fff43027589 */ /* 0x000ee200000e0000 */
[----:B------:R-:W-:Y:S01]  /*0cc0*/  NOP ;  /* 0x0000000000007918 */ /* 0x000fe20000000000 */
[----:B---3--:R-:W-:-:S13]  /*0cd0*/  ISETP.NE.AND P0, PT, R2, 0x4, PT ;  /* 0x000000040200780c */ /* 0x008fda0003f05270 */
[----:B------:R-:W-:Y:S05]  /*0ce0*/  @P0 BRA `(.L_x_13) ;  /* 0x00000000004c0947 */ /* 0x000fea0003800000 */
[----:B-12---:R-:W1:Y:S01]  /*0cf0*/  S2UR UR5, SR_CgaCtaId ;  /* 0x00000000000579c3 */ /* 0x006e620000008800 */
[----:B------:R-:W-:Y:S01]  /*0d00*/  UMOV UR7, 0x100 ;  /* 0x0000010000077882 */ /* 0x000fe20000000000 */
[----:B------:R-:W-:Y:S01]  /*0d10*/  UMOV UR6, 0x400 ;  /* 0x0000040000067882 */ /* 0x000fe20000000000 */
[----:B------:R-:W-:Y:S01]  /*0d20*/  USEL UR7, UR7, 0xe0, UP2 ;  /* 0x000000e007077887 */ /* 0x000fe20009000000 */
[----:B------:R-:W-:Y:S01]  /*0d30*/  UMOV UR4, 0x1 ;  /* 0x0000000100047882 */ /* 0x000fe20000000000 */
[----:B------:R-:W-:Y:S01]  /*0d40*/  ELECT P0, URZ, PT ;  /* 0x0000000000ff782f */ /* 0x000fe20003800000 */
[----:B------:R-:W-:-:S04]  /*0d50*/  UIADD3 UR10, UPT, UPT, -UR4, 0x100000, URZ ;  /* 0x00100000040a7890 */ /* 0x000fc8000fffe1ff */
[----:B------:R-:W-:Y:S02]  /*0d60*/  USHF.L.U32 UR11, UR10, 0xb, URZ ;  /* 0x0000000b0a0b7899 */ /* 0x000fe400080006ff */
[----:B------:R-:W-:Y:S02]  /*0d70*/  USHF.L.U32 UR10, UR10, 0x1, URZ ;  /* 0x000000010a0a7899 */ /* 0x000fe400080006ff */
[----:B-1----:R-:W-:Y:S02]  /*0d80*/  ULEA UR5, UR5, UR6, 0x18 ;  /* 0x0000000605057291 */ /* 0x002fe4000f8ec0ff */
[----:B------:R-:W-:-:S04]  /*0d90*/  UIADD3 UR6, UPT, UPT, -UR7, 0x100000, URZ ;  /* 0x0010000007067890 */ /* 0x000fc8000fffe1ff */
[----:B------:R-:W-:Y:S02]  /*0da0*/  USHF.L.U32 UR7, UR6, 0xb, URZ ;  /* 0x0000000b06077899 */ /* 0x000fe400080006ff */
[----:B------:R-:W-:Y:S01]  /*0db0*/  USHF.L.U32 UR6, UR6, 0x1, URZ ;  /* 0x0000000106067899 */ /* 0x000fe200080006ff */
[----:B------:R-:W1:Y:S03]  /*0dc0*/  FENCE.VIEW.ASYNC.S ;  /* 0x00000000000073c6 */ /* 0x000e660000000000 */
[----:B-1----:R3:W1:Y:S08]  /*0dd0*/  SYNCS.EXCH.64 URZ, [UR5+0x260], UR10 ;  /* 0x0002600a05ff75b2 */ /* 0x0026700008000100 */
[----:B------:R3:W2:Y:S01]  /*0de0*/  SYNCS.EXCH.64 URZ, [UR5+0x270], UR6 ;  /* 0x0002700605ff75b2 */ /* 0x0006a20008000100 */
[----:B------:R3:W1:Y:S01]  /*0df0*/  SYNCS.EXCH.64 URZ, [UR5+0x268], UR10 ;  /* 0x0002680a05ff75b2 */ /* 0x0006620008000100 */
[----:B------:R3:W1:Y:S02]  /*0e00*/  SYNCS.EXCH.64 URZ, [UR5+0x278], UR6 ;  /* 0x0002780605ff75b2 */ /* 0x0006640008000100 */
[----:B---3--:R-:W-:Y:S01]  /*0e10*/  NOP ;  /* 0x0000000000007918 */ /* 0x008fe20000000000 */
.L_x_13:
[----:B------:R-:W3:Y:S01]  /*0e20*/  SHFL.IDX PT, R2, R67, RZ, 0x1f ;  /* 0x00001fff43027589 */ /* 0x000ee200000e0000 */
[----:B------:R-:W-:Y:S01]  /*0e30*/  NOP ;  /* 0x0000000000007918 */ /* 0x000fe20000000000 */
[----:B---3--:R-:W-:-:S13]  /*0e40*/  ISETP.NE.AND P0, PT, R2, 0x5, PT ;  /* 0x000000050200780c */ /* 0x008fda0003f05270 */
[----:B------:R-:W-:Y:S05]  /*0e50*/  @P0 BRA `(.L_x_14) ;  /* 0x0000000000580947 */ /* 0x000fea0003800000 */
[----:B-12---:R-:W1:Y:S01]  /*0e60*/  S2UR UR6, SR_CgaCtaId ;  /* 0x00000000000679c3 */ /* 0x006e620000008800 */
        /* <DEDUP_REMOVED lines=10> */
[----:B-1----:R-:W-:Y:S01]  /*0f10*/  ULEA UR6, UR6, UR7, 0x18 ;  /* 0x0000000706067291 */ /* 0x002fe2000f8ec0ff */
[----:B------:R-:W1:Y:S11]  /*0f20*/  FENCE.VIEW.ASYNC.S ;  /* 0x00000000000073c6 */ /* 0x000e760000000000 */
[----:B-1----:R3:W1:Y:S01]  /*0f30*/  SYNCS.EXCH.64 URZ, [UR6+0x280], UR10 ;  /* 0x0002800a06ff75b2 */ /* 0x0026620008000100 */
[----:B------:R3:W2:Y:S01]  /*0f40*/  SYNCS.EXCH.64 URZ, [UR6+0x2a0], UR4 ;  /* 0x0002a00406ff75b2 */ /* 0x0006a20008000100 */
[----:B------:R3:W1:Y:S01]  /*0f50*/  SYNCS.EXCH.64 URZ, [UR6+0x288], UR10 ;  /* 0x0002880a06ff75b2 */ /* 0x0006620008000100 */
[----:B------:R3:W1:Y:S01]  /*0f60*/  SYNCS.EXCH.64 URZ, [UR6+0x2a8], UR4 ;  /* 0x0002a80406ff75b2 */ /* 0x0006620008000100 */
[----:B------:R3:W1:Y:S01]  /*0f70*/  SYNCS.EXCH.64 URZ, [UR6+0x290], UR10 ;  /* 0x0002900a06ff75b2 */ /* 0x0006620008000100 */
[----:B------:R3:W1:Y:S01]  /*0f80*/  SYNCS.EXCH.64 URZ, [UR6+0x2b0], UR4 ;  /* 0x0002b00406ff75b2 */ /* 0x0006620008000100 */
[----:B------:R3:W1:Y:S01]  /*0f90*/  SYNCS.EXCH.64 URZ, [UR6+0x298], UR10 ;  /* 0x0002980a06ff75b2 */ /* 0x0006620008000100 */
[----:B------:R3:W1:Y:S02]  /*0fa0*/  SYNCS.EXCH.64 URZ, [UR6+0x2b8], UR4 ;  /* 0x0002b80406ff75b2 */ /* 0x0006640008000100 */
[----:B---3--:R-:W-:Y:S01]  /*0fb0*/  NOP ;  /* 0x0000000000007918 */ /* 0x008fe20000000000 */
.L_x_14:
[----:B------:R-:W3:Y:S01]  /*0fc0*/  SHFL.IDX PT, R2, R67, RZ, 0x1f ;  /* 0x00001fff43027589 */ /* 0x000ee200000e0000 */
[----:B------:R-:W-:Y:S01]  /*0fd0*/  NOP ;  /* 0x0000000000007918 */ /* 0x000fe20000000000 */
[----:B---3--:R-:W-:-:S13]  /*0fe0*/  ISETP.NE.AND P0, PT, R2, 0x3, PT ;  /* 0x000000030200780c */ /* 0x008fda0003f05270 */
[----:B------:R-:W-:Y:S05]  /*0ff0*/  @P0 BRA `(.L_x_15) ;  /* 0x0000000000380947 */ /* 0x000fea0003800000 */
[----:B-12---:R-:W1:Y:S01]  /*1000*/  S2UR UR5, SR_CgaCtaId ;  /* 0x00000000000579c3 */ /* 0x006e620000008800 */
        /* <DEDUP_REMOVED lines=8> */
[----:B-1----:R3:W1:Y:S01]  /*1090*/  SYNCS.EXCH.64 URZ, [UR5+0x2c0], UR6 ;  /* 0x0002c00605ff75b2 */ /* 0x0026620008000100 */
[----:B------:R3:W2:Y:S01]  /*10a0*/  SYNCS.EXCH.64 URZ, [UR5+0x2d0], UR6 ;  /* 0x0002d00605ff75b2 */ /* 0x0006a20008000100 */
[----:B------:R3:W1:Y:S01]  /*10b0*/  SYNCS.EXCH.64 URZ, [UR5+0x2c8], UR6 ;  /* 0x0002c80605ff75b2 */ /* 0x0006620008000100 */
[----:B------:R3:W1:Y:S02]  /*10c0*/  SYNCS.EXCH.64 URZ, [UR5+0x2d8], UR6 ;  /* 0x0002d80605ff75b2 */ /* 0x0006640008000100 */
[----:B---3--:R-:W-:Y:S01]  /*10d0*/  NOP ;  /* 0x0000000000007918 */ /* 0x008fe20000000000 */
.L_x_15:
[----:B-12---:R-:W1:Y:S01]  /*10e0*/  S2UR UR5, SR_CTAID.X ;  /* 0x00000000000579c3 */ /* 0x006e620000002500 */
[----:B------:R-:W-:-:S05]  /*10f0*/  CS2R.32 R60, SR_CgaSize ;  /* 0x00000000003c7805 */ /* 0x000fca0000008a00 */
[----:B------:R-:W-:-:S05]  /*1100*/  IMAD R60, R60, -0xa0, RZ ;  /* 0xffffff603c3c7824 */ /* 0x000fca00078e02ff */
[----:B------:R-:W-:-:S14]  /*1110*/  R2UR UR7, R60 ;  /* 0x000000003c0772ca */ /* 0x000fdc00000e0000 */
[----:B------:R-:W2:Y:S01]  /*1120*/  LDCU UR7, c[0x0][UR7+0x2b0] ;  /* 0x00005600070777ac */ /* 0x000ea20008000800 */
[----:B------:R-:W-:Y:S01]  /*1130*/  NOP ;  /* 0x0000000000007918 */ /* 0x000fe20000000000 */
[----:B------:R-:W-:-:S05]  /*1140*/  CS2R.32 R60, SR_CgaSize ;  /* 0x00000000003c7805 */ /* 0x000fca0000008a00 */
[----:B------:R-:W-:-:S05]  /*1150*/  IMAD R60, R60, -0xa0, RZ ;  /* 0xffffff603c3c7824 */ /* 0x000fca00078e02ff */
[----:B------:R-:W-:-:S14]  /*1160*/  R2UR UR6, R60 ;  /* 0x000000003c0672ca */ /* 0x000fdc00000e0000 */
[----:B------:R-:W3:Y:S01]  /*1170*/  LDCU UR6, c[0x0][UR6+0x2b4] ;  /* 0x00005680060677ac */ /* 0x000ee20008000800 */
[----:B------:R-:W4:Y:S08]  /*1180*/  S2UR UR4, SR_CTAID.Y ;  /* 0x00000000000479c3 */ /* 0x000f300000002600 */
[----:B------:R-:W3:Y:S01]  /*1190*/  LDC R10, c[0x0][0xb24] ;  /* 0x0002c900ff0a7b82 */ /* 0x000ee20000000800 */
[----:B-1----:R-:W-:-:S02]  /*11a0*/  I2FP.F32.U32 R58, UR5 ;  /* 0x00000005003a7c45 */ /* 0x002fc40008201000 */
[----:B------:R-:W-:-:S05]  /*11b0*/  CS2R.32 R3, SR_CgaSize ;  /* 0x0000000000037805 */ /* 0x000fca0000008a00 */
[----:B------:R-:W-:-:S06]  /*11c0*/  IMAD R3, R3, -0xa0, RZ ;  /* 0xffffff6003037824 */ /* 0x000fcc00078e02ff */
[----:B------:R-:W1:Y:S01]  /*11d0*/  LDC R3, c[0x0][R3+0x2a0] ;  /* 0x0000a80003037b82 */ /* 0x000e620000000800 */
[----:B------:R-:W-:Y:S01]  /*11e0*/  MOV R60, UR5 ;  /* 0x00000005003c7c02 */ /* 0x000fe20008000f00 */
[----:B--2---:R-:W-:Y:S01]  /*11f0*/  FMUL R58, R58, UR7 ;  /* 0x000000073a3a7c20 */ /* 0x004fe20008400000 */
[----:B----4-:R-:W-:Y:S02]  /*1200*/  I2FP.F32.U32 R47, UR4 ;  /* 0x00000004002f7c45 */ /* 0x010fe40008201000 */
[----:B------:R-:W-:-:S05]  /*1210*/  CS2R.32 R2, SR_CgaSize ;  /* 0x0000000000027805 */ /* 0x000fca0000008a00 */
[----:B------:R-:W-:-:S06]  /*1220*/  IMAD R2, R2, -0xa0, RZ ;  /* 0xffffff6002027824 */ /* 0x000fcc00078e02ff */
[----:B------:R-:W2:Y:S01]  /*1230*/  LDC R2, c[0x0][R2+0x2a4] ;  /* 0x0000a90002027b82 */ /* 0x000ea20000000800 */
[----:B------:R-:W-:Y:S01]  /*1240*/  MOV R59, UR4 ;  /* 0x00000004003b7c02 */ /* 0x000fe20008000f00 */
[----:B------:R-:W4:Y:S01]  /*1250*/  F2I.U32.TRUNC.NTZ R58, R58 ;  /* 0x0000003a003a7305 */ /* 0x000f22000020f000 */
[----:B---3--:R-:W-:-:S05]  /*1260*/  FMUL R47, R47, UR6 ;  /* 0x000000062f2f7c20 */ /* 0x008fca0008400000 */
[----:B------:R-:W-:Y:S01]  /*1270*/  BAR.SYNC.DEFER_BLOCKING 0x0 ;  /* 0x0000000000007b1d */ /* 0x000fe20000010000 */
[----:B------:R-:W-:-:S05]  /*1280*/  ISETP.GE.AND P0, PT, R10, 0x1, PT ;  /* 0x000000010a00780c */ /* 0x000fca0003f06270 */
[----:B------:R-:W3:Y:S02]  /*1290*/  F2I.U32.TRUNC.NTZ R47, R47 ;  /* 0x0000002f002f7305 */ /* 0x000ee4000020f000 */
[----:B------:R-:W2:Y:S01]  /*12a0*/  S2UR UR36, SR_CTAID.Z ;  /* 0x00000000002479c3 */ /* 0x000ea20000002700 */
[----:B----4-:R-:W-:-:S05]  /*12b0*/  IADD3 R58, PT, PT, -R58, RZ, RZ ;  /* 0x000000ff3a3a7210 */ /* 0x010fca0007ffe1ff */
[----:B-1----:R-:W-:Y:S01]  /*12c0*/  IMAD R58, R3, R58, UR5 ;  /* 0x00000005033a7e24 */ /* 0x002fe2000f8e023a */
[----:B---3--:R-:W-:-:S05]  /*12d0*/  IADD3 R47, PT, PT, -R47, RZ, RZ ;  /* 0x000000ff2f2f7210 */ /* 0x008fca0007ffe1ff */
[----:B--2---:R-:W-:Y:S01]  /*12e0*/  IMAD R47, R2, R47, UR4 ;  /* 0x00000004022f7e24 */ /* 0x004fe2000f8e022f */
[----:B------:R-:W-:Y:S06]  /*12f0*/  @!P0 BRA `(.L_x_16) ;  /* 0x0000000000b88947 */ /* 0x000fec0003800000 */
[----:B------:R-:W1:Y:S01]  /*1300*/  LDC.64 R4, c[0x0][0xb18] ;  /* 0x0002c600ff047b82 */ /* 0x000e620000000a00 */
[----:B------:R-:W-:-:S07]  /*1310*/  ISETP.NE.AND P0, PT, R10, 0x1, PT ;  /* 0x000000010a00780c */ /* 0x000fce0003f05270 */
[----:B------:R-:W2:Y:S08]  /*1320*/  LDC R9, c[0x0][0xb0c] ;  /* 0x0002c300ff097b82 */ /* 0x000eb00000000800 */
[----:B------:R-:W3:Y:S08]  /*1330*/  LDC R12, c[0x0][0x370] ;  /* 0x0000dc00ff0c7b82 */ /* 0x000ef00000000800 */
[----:B------:R-:W4:Y:S01]  /*1340*/  LDC R11, c[0x0][0x374] ;  /* 0x0000dd00ff0b7b82 */ /* 0x000f220000000800 */
[----:B-1----:R-:W-:-:S07]  /*1350*/  ISETP.NE.AND P1, PT, R4, 0x1, PT ;  /* 0x000000010400780c */ /* 0x002fce0003f25270 */
[----:B------:R-:W3:Y:S01]  /*1360*/  LDC.64 R6, c[0x0][0xb10] ;  /* 0x0002c400ff067b82 */ /* 0x000ee20000000a00 */
[----:B--2---:R-:W-:-:S07]  /*1370*/  ISETP.NE.AND P2, PT, R9, 0x1, PT ;  /* 0x000000010900780c */ /* 0x004fce0003f45270 */
[----:B------:R-:W1:Y:S08]  /*1380*/  LDC R8, c[0x0][0xb20] ;  /* 0x0002c800ff087b82 */ /* 0x000e700000000800 */
[----:B------:R-:W2:Y:S01]  /*1390*/  LDC.64 R2, c[0x0][0xb28] ;  /* 0x0002ca00ff027b82 */ /* 0x000ea20000000a00 */
[----:B----4-:R-:W-:-:S04]  /*13a0*/  IMAD.HI.U32 R13, R11, R5, RZ ;  /* 0x000000050b0d7227 */ /* 0x010fc800078e00ff */
[----:B------:R-:W-:-:S04]  /*13b0*/  IMAD.HI.U32 R5, R59, R5, RZ ;  /* 0x000000053b057227 */ /* 0x000fc800078e00ff */
[----:B---3--:R-:W-:-:S05]  /*13c0*/  IMAD.HI.U32 R14, R12, R6, RZ ;  /* 0x000000060c0e7227 */ /* 0x008fca00078e00ff */
[-C--:B------:R-:W-:Y:S01]  /*13d0*/  @P2 SHF.R.U32.HI R12, RZ, R7.reuse, R14 ;  /* 0x00000007ff0c2219 */ /* 0x080fe2000001160e */
[C---:B------:R-:W-:Y:S01]  /*13e0*/  IMAD.HI.U32 R14, R60.reuse, R6, RZ ;  /* 0x000000063c0e7227 */ /* 0x040fe200078e00ff */
[-C--:B-1----:R-:W-:Y:S02]  /*13f0*/  @P1 SHF.R.U32.HI R11, RZ, R8.reuse, R13 ;  /* 0x00000008ff0b1219 */ /* 0x082fe4000001160d */
[----:B------:R-:W-:Y:S02]  /*1400*/  SHF.R.U32.HI R5, RZ, R8, R5 ;  /* 0x00000008ff057219 */ /* 0x000fe40000011605 */
[----:B------:R-:W-:Y:S02]  /*1410*/  SHF.R.U32.HI R14, RZ, R7, R14 ;  /* 0x00000007ff0e7219 */ /* 0x000fe4000001160e */
[----:B------:R-:W-:Y:S01]  /*1420*/  SEL R5, R59, R5, !P1 ;  /* 0x000000053b057207 */ /* 0x000fe20004800000 */
[----:B--2---:R-:W-:Y:S01]  /*1430*/  IMAD.HI.U32 R13, R11, R2, RZ ;  /* 0x000000020b0d7227 */ /* 0x004fe200078e00ff */
[----:B------:R-:W-:-:S03]  /*1440*/  SEL R14, R60, R14, !P2 ;  /* 0x0000000e3c0e7207 */ /* 0x000fc60005000000 */
[----:B------:R-:W-:Y:S01]  /*1450*/  IMAD.HI.U32 R6, R12, R2, RZ ;  /* 0x000000020c067227 */ /* 0x000fe200078e00ff */
[----:B------:R-:W-:-:S04]  /*1460*/  @P0 SHF.R.U32.HI R11, RZ, R3, R13 ;  /* 0x00000003ff0b0219 */ /* 0x000fc8000001160d */
[----:B------:R-:W-:Y:S01]  /*1470*/  @P0 SHF.R.U32.HI R12, RZ, R3, R6 ;  /* 0x00000003ff0c0219 */ /* 0x000fe20000011606 */
[----:B------:R-:W-:-:S04]  /*1480*/  IMAD R11, R11, R10, RZ ;  /* 0x0000000a0b0b7224 */ /* 0x000fc800078e02ff */
[----:B------:R-:W-:Y:S01]  /*1490*/  IMAD R6, R12, R10, RZ ;  /* 0x0000000a0c067224 */ /* 0x000fe200078e02ff */
[----:B------:R-:W-:-:S04]  /*14a0*/  ISETP.GE.AND P1, PT, R5, R11, PT ;  /* 0x0000000b0500720c */ /* 0x000fc80003f26270 */
[----:B------:R-:W-:Y:S01]  /*14b0*/  ISETP.GE.OR P1, PT, R14, R6, P1 ;  /* 0x000000060e00720c */ /* 0x000fe20000f26670 */
[----:B------:R-:W-:-:S05]  /*14c0*/  IMAD.HI.U32 R6, R5, R2, RZ ;  /* 0x0000000205067227 */ /* 0x000fca00078e00ff */
[----:B------:R-:W-:-:S04]  /*14d0*/  SHF.R.U32.HI R6, RZ, R3, R6 ;  /* 0x00000003ff067219 */ /* 0x000fc80000011606 */
[----:B------:R-:W-:-:S03]  /*14e0*/  SEL R6, R5, R6, !P0 ;  /* 0x0000000605067207 */ /* 0x000fc60004000000 */
[----:B------:R-:W-:Y:S01]  /*14f0*/  @!P1 IMAD.HI.U32 R7, R14, R2, RZ ;  /* 0x000000020e079227 */ /* 0x000fe200078e00ff */
[----:B------:R-:W-:-:S04]  /*1500*/  IADD3 R2, PT, PT, -R6, RZ, RZ ;  /* 0x000000ff06027210 */ /* 0x000fc80007ffe1ff */
[----:B------:R-:W-:Y:S01]  /*1510*/  @!P1 SHF.R.U32.HI R3, RZ, R3, R7 ;  /* 0x00000003ff039219 */ /* 0x000fe20000011607 */
[----:B------:R-:W-:Y:S01]  /*1520*/  IMAD R2, R10, R2, R5 ;  /* 0x000000020a027224 */ /* 0x000fe200078e0205 */
[----:B------:R-:W-:Y:S02]  /*1530*/  IADD3 R7, PT, PT, -R5, RZ, RZ ;  /* 0x000000ff05077210 */ /* 0x000fe40007ffe1ff */
[----:B------:R-:W-:-:S03]  /*1540*/  @!P1 SEL R3, R14, R3, !P0 ;  /* 0x000000030e039207 */ /* 0x000fc60004000000 */
[----:B------:R-:W-:Y:S02]  /*1550*/  IMAD R7, R4, R7, R59 ;  /* 0x0000000704077224 */ /* 0x000fe400078e023b */
[--C-:B------:R-:W-:Y:S02]  /*1560*/  @!P1 IMAD.IADD R6, R6, 0x1, -R3.reuse ;  /* 0x0000000106069824 */ /* 0x100fe400078e0a03 */
[----:B------:R-:W-:Y:S01]  /*1570*/  @!P1 IMAD R3, R2, R12, R3 ;  /* 0x0000000c02039224 */ /* 0x000fe200078e0203 */
[----:B------:R-:W-:Y:S01]  /*1580*/  IADD3 R2, PT, PT, -R14, RZ, RZ ;  /* 0x000000ff0e027210 */ /* 0x000fe20007ffe1ff */
[----:B------:R-:W-:Y:S02]  /*1590*/  @!P1 IMAD R5, R6, R10, R14 ;  /* 0x0000000a06059224 */ /* 0x000fe400078e020e */
[----:B------:R-:W-:Y:S02]  /*15a0*/  @!P1 IMAD.MOV.U32 R14, RZ, RZ, R3 ;  /* 0x000000ffff0e9224 */ /* 0x000fe400078e0003 */
[----:B------:R-:W-:-:S02]  /*15b0*/  IMAD R2, R9, R2, R60 ;  /* 0x0000000209027224 */ /* 0x000fc400078e023c */
[----:B------:R-:W-:Y:S02]  /*15c0*/  IMAD R59, R5, R4, R7 ;  /* 0x00000004053b7224 */ /* 0x000fe400078e0207 */
[----:B------:R-:W-:Y:S02]  /*15d0*/  IMAD R60, R14, R9, R2 ;  /* 0x000000090e3c7224 */ /* 0x000fe400078e0202 */
.L_x_16:
[----:B------:R-:W1:Y:S01]  /*15e0*/  LDCU UR4, c[0x0][0xb30] ;  /* 0x00016600ff0477ac */ /* 0x000e620008000800 */
[----:B------:R-:W2:Y:S08]  /*15f0*/  S2UR UR37, SR_CgaCtaId ;  /* 0x00000000002579c3 */ /* 0x000eb00000008800 */
[----:B------:R-:W3:Y:S01]  /*1600*/  LDC R26, c[0x0][0xb24] ;  /* 0x0002c900ff1a7b82 */ /* 0x000ee20000000800 */
[----:B-1----:R-:W-:-:S09]  /*1610*/  UISETP.NE.AND UP1, UPT, UR4, 0x1, UPT ;  /* 0x000000010400788c */ /* 0x002fd2000bf25270 */
[----:B--2---:R-:W-:Y:S05]  /*1620*/  BRA.U UP1, `(.L_x_17) ;  /* 0x0000000101407547 */ /* 0x004fea000b800000 */
[----:B------:R-:W1:Y:S08]  /*1630*/  LDC.64 R4, c[0x0][0xb10] ;  /* 0x0002c400ff047b82 */ /* 0x000e700000000a00 */
[----:B------:R-:W2:Y:S08]  /*1640*/  LDC.64 R2, c[0x0][0xb18] ;  /* 0x0002c600ff027b82 */ /* 0x000eb00000000a00 */
[----:B------:R-:W4:Y:S08]  /*1650*/  LDC R6, c[0x0][0xb20] ;  /* 0x0002c800ff067b82 */ /* 0x000f300000000800 */
[----:B------:R-:W3:Y:S01]  /*1660*/  LDC R7, c[0x0][0xb0c] ;  /* 0x0002c300ff077b82 */ /* 0x000ee20000000800 */
[----:B-1----:R-:W-:-:S05]  /*1670*/  IMAD.HI.U32 R4, R60, R4, RZ ;  /* 0x000000043c047227 */ /* 0x002fca00078e00ff */
[----:B------:R-:W-:Y:S01]  /*1680*/  SHF.R.U32.HI R4, RZ, R5, R4 ;  /* 0x00000005ff047219 */ /* 0x000fe20000011604 */
[----:B--2---:R-:W-:Y:S01]  /*1690*/  IMAD.HI.U32 R3, R59, R3, RZ ;  /* 0x000000033b037227 */ /* 0x004fe200078e00ff */
[----:B------:R-:W-:-:S04]  /*16a0*/  ISETP.NE.AND P0, PT, R2, 0x1, PT ;  /* 0x000000010200780c */ /* 0x000fc80003f05270 */
[----:B----4-:R-:W-:-:S04]  /*16b0*/  SHF.R.U32.HI R3, RZ, R6, R3 ;  /* 0x00000006ff037219 */ /* 0x010fc80000011603 */
[----:B------:R-:W-:Y:S02]  /*16c0*/  SEL R3, R59, R3, !P0 ;  /* 0x000000033b037207 */ /* 0x000fe40004000000 */
[----:B---3--:R-:W-:-:S04]  /*16d0*/  ISETP.NE.AND P1, PT, R7, 0x1, PT ;  /* 0x000000010700780c */ /* 0x008fc80003f25270 */
[----:B------:R-:W-:-:S05]  /*16e0*/  SEL R4, R60, R4, !P1 ;  /* 0x000000043c047207 */ /* 0x000fca0004800000 */
[----:B------:R-:W-:Y:S02]  /*16f0*/  IMAD.IADD R5, R3, 0x1, -R4 ;  /* 0x0000000103057824 */ /* 0x000fe400078e0a04 */
[----:B------:R-:W-:Y:S02]  /*1700*/  IMAD.IADD R3, R4, 0x1, -R3 ;  /* 0x0000000104037824 */ /* 0x000fe400078e0a03 */
[----:B------:R-:W-:Y:S02]  /*1710*/  IMAD R60, R5, R7, R60 ;  /* 0x00000007053c7224 */ /* 0x000fe400078e023c */
[----:B------:R-:W-:-:S07]  /*1720*/  IMAD R59, R3, R2, R59 ;  /* 0x00000002033b7224 */ /* 0x000fce00078e023b */
.L_x_17:
[----:B------:R-:W-:Y:S01]  /*1730*/  BAR.SYNC.DEFER_BLOCKING 0x0 ;  /* 0x0000000000007b1d */ /* 0x000fe20000010000 */
[----:B------:R-:W-:Y:S01]  /*1740*/  UISETP.NE.AND UP1, UPT, UR8, 0x2, UPT ;  /* 0x000000020800788c */ /* 0x000fe2000bf25270 */
[----:B------:R-:W-:Y:S02]  /*1750*/  ISETP.NE.OR P5, PT, R0, 0x2, !P5 ;  /* 0x000000020000780c */ /* 0x000fe40006fa5670 */
[----:B------:R-:W-:-:S06]  /*1760*/  LOP3.LUT R2, R65, 0x1f, RZ, 0xc0, !PT ;  /* 0x0000001f41027812 */ /* 0x000fcc00078ec0ff */
[----:B------:R-:W-:Y:S05]  /*1770*/  BRA.U UP1, `(.L_x_18) ;  /* 0x0000002101dc7547 */ /* 0x000fea000b800000 */
[----:B------:R-:W1:Y:S01]  /*1780*/  LDCU UR13, c[0x0][0x38c] ;  /* 0x00007180ff0d77ac */ /* 0x000e620008000800 */
[----:B------:R-:W2:Y:S01]  /*1790*/  LDC R8, c[0x0][0x370] ;  /* 0x0000dc00ff087b82 */ /* 0x000ea20000000800 */
[----:B------:R-:W-:Y:S01]  /*17a0*/  PLOP3.LUT P1, PT, PT, PT, UP2, 0x80, 0x8 ;  /* 0x000000000008781c */ /* 0x000fe20003f2f028 */
[----:B------:R-:W-:Y:S01]  /*17b0*/  IMAD.MOV.U32 R15, RZ, RZ, 0x1 ;  /* 0x00000001ff0f7424 */ /* 0x000fe200078e00ff */
[----:B------:R-:W-:Y:S01]  /*17c0*/  ISETP.EQ.OR P4, PT, R2, RZ, P5 ;  /* 0x000000ff0200720c */ /* 0x000fe20002f82670 */
[----:B------:R-:W-:Y:S01]  /*17d0*/  IMAD.MOV.U32 R14, RZ, RZ, RZ ;  /* 0x000000ffff0e7224 */ /* 0x000fe200078e00ff */
[----:B------:R-:W-:Y:S02]  /*17e0*/  PLOP3.LUT P1, PT, P1, PT, PT, 0x8, 0x80 ;  /* 0x000000000080781c */ /* 0x000fe40000f2e170 */
[----:B------:R-:W-:Y:S01]  /*17f0*/  CS2R R12, SRZ ;  /* 0x00000000000c7805 */ /* 0x000fe2000001ff00 */
[----:B------:R-:W-:Y:S01]  /*1800*/  IMAD.MOV.U32 R11, RZ, RZ, 0x1 ;  /* 0x00000001ff0b7424 */ /* 0x000fe200078e00ff */
[----:B------:R-:W4:Y:S01]  /*1810*/  LDC R0, c[0x0][0x374] ;  /* 0x0000dd00ff007b82 */ /* 0x000f220000000800 */
[----:B------:R-:W2:Y:S01]  /*1820*/  LDCU.64 UR22, c[0x0][0x348] ;  /* 0x00006900ff1677ac */ /* 0x000ea20008000a00 */
[----:B------:R-:W-:Y:S01]  /*1830*/  UMOV UR6, URZ ;  /* 0x000000ff00067c82 */ /* 0x000fe20008000000 */
[----:B-1----:R-:W-:-:S04]  /*1840*/  UIADD3 UR5, UPT, UPT, UR13, 0x3f, URZ ;  /* 0x0000003f0d057890 */ /* 0x002fc8000fffe0ff */
[----:B------:R-:W-:-:S04]  /*1850*/  USHF.R.S32.HI UR4, URZ, 0x1f, UR5 ;  /* 0x0000001fff047899 */ /* 0x000fc80008011405 */
[----:B------:R-:W-:-:S04]  /*1860*/  ULEA.HI UR4, UR4, UR5, URZ, 0x6 ;  /* 0x0000000504047291 */ /* 0x000fc8000f8f30ff */
[----:B------:R-:W-:Y:S02]  /*1870*/  USHF.R.S32.HI UR15, URZ, 0x6, UR4 ;  /* 0x00000006ff0f7899 */ /* 0x000fe40008011404 */
[----:B------:R-:W-:Y:S02]  /*1880*/  UIADD3 UR4, UPT, UPT, UR13, -0x1, URZ ;  /* 0xffffffff0d047890 */ /* 0x000fe4000fffe0ff */
[----:B------:R-:W-:Y:S02]  /*1890*/  UISETP.LT.U32.AND UP0, UPT, UR15, 0x24, UPT ;  /* 0x000000240f00788c */ /* 0x000fe4000bf01070 */
[----:B------:R-:W-:Y:S02]  /*18a0*/  UISETP.GE.U32.AND UP1, UPT, UR4, -0x7f, UPT ;  /* 0xffffff810400788c */ /* 0x000fe4000bf26070 */
[----:B------:R-:W-:Y:S02]  /*18b0*/  USEL UR14, UR15, 0x24, UP0 ;  /* 0x000000240f0e7887 */ /* 0x000fe40008000000 */
[----:B------:R-:W-:-:S02]  /*18c0*/  UIADD3 UR13, UPT, UPT, UR13, 0x7e, URZ ;  /* 0x0000007e0d0d7890 */ /* 0x000fc4000fffe0ff */
[----:B------:R-:W-:Y:S02]  /*18d0*/  UIADD3 UR5, UPT, UPT, UR14, -0x1, URZ ;  /* 0xffffffff0e057890 */ /* 0x000fe4000fffe0ff */
[----:B------:R-:W-:-:S03]  /*18e0*/  UIADD3 UR7, UPT, UPT, UR15, -UR14, URZ ;  /* 0x8000000e0f077290 */ /* 0x000fc6000fffe0ff */
[----:B------:R-:W-:-:S04]  /*18f0*/  @UP1 UIADD3 UR5, UPT, UPT, UR14, URZ, URZ ;  /* 0x000000ff0e051290 */ /* 0x000fc8000fffe0ff */
[----:B--2---:R-:W-:-:S12]  /*1900*/  UIADD3 UR5, UPT, UPT, UR5, 0x1, URZ ;  /* 0x0000000105057890 */ /* 0x004fd8000fffe0ff */
.L_x_36:
[----:B------:R-:W-:Y:S01]  /*1910*/  UISETP.NE.AND UP0, UPT, UR37, URZ, UPT ;  /* 0x000000ff2500728c */ /* 0x000fe2000bf05270 */
[----:B------:R-:W1:Y:S08]  /*1920*/  S2UR UR37, SR_CgaCtaId ;  /* 0x00000000002579c3 */ /* 0x000e700000008800 */
[----:B------:R-:W-:Y:S05]  /*1930*/  BRA.U UP0, `(.L_x_19) ;  /* 0x0000000100347547 */ /* 0x000fea000b800000 */
[----:B------:R-:W2:Y:S01]  /*1940*/  S2R R2, SR_CgaCtaId ;  /* 0x0000000000027919 */ /* 0x000ea20000008800 */
[----:B------:R-:W-:-:S04]  /*1950*/  MOV R3, 0x400 ;  /* 0x0000040000037802 */ /* 0x000fc80000000f00 */
[----:B--2---:R-:W-:Y:S02]  /*1960*/  LEA R2, R2, R3, 0x18 ;  /* 0x0000000302027211 */ /* 0x004fe400078ec0ff */
[----:B------:R-:W-:-:S03]  /*1970*/  SHF.L.U32 R3, R11, 0x1f, RZ ;  /* 0x0000001f0b037819 */ /* 0x000fc600000006ff */
[----:B------:R-:W-:-:S04]  /*1980*/  IMAD R2, R12, 0x8, R2 ;  /* 0x000000080c027824 */ /* 0x000fc800078e0202 */
[----:B------:R-:W2:Y:S02]  /*1990*/  SYNCS.PHASECHK.TRANS64.TRYWAIT P0, [R2+URZ+0x2d0], R3 ;  /* 0x0002d003020075a7 */ /* 0x000ea400080011ff */
[----:B--2---:R-:W-:Y:S05]  /*19a0*/  @!P0 BRA `(.L_x_20) ;  /* 0x00000058002c8947 */ /* 0x004fea0003800000 */
.L_x_128:
[----:B------:R-:W-:Y:S01]  /*19b0*/  VIADD R12, R12, 0x1 ;  /* 0x000000010c0c7836 */ /* 0x000fe20000000000 */
[----:B------:R2:W-:Y:S04]  /*19c0*/  SYNCS.ARRIVE.TRANS64.A1T0 RZ, [R2+URZ+0x2c0], RZ ;  /* 0x0002c0ff02ff79a7 */ /* 0x0005e800081000ff */
[----:B------:R-:W-:-:S04]  /*19d0*/  ISETP.NE.AND P0, PT, R12, 0x2, PT ;  /* 0x000000020c00780c */ /* 0x000fc80003f05270 */
[----:B------:R-:W-:Y:S02]  /*19e0*/  SEL R12, R12, RZ, P0 ;  /* 0x000000ff0c0c7207 */ /* 0x000fe40000000000 */
[----:B--2---:R-:W-:-:S04]  /*19f0*/  SEL R2, RZ, 0x1, P0 ;  /* 0x00000001ff027807 */ /* 0x004fc80000000000 */
[----:B------:R-:W-:-:S07]  /*1a00*/  LOP3.LUT R11, R11, R2, RZ, 0x3c, !PT ;  /* 0x000000020b0b7212 */ /* 0x000fce00078e3cff */
.L_x_19:
[----:B------:R-:W-:Y:S01]  /*1a10*/  UMOV UR4, 0x400 ;  /* 0x0000040000047882 */ /* 0x000fe20000000000 */
[----:B------:R-:W-:Y:S01]  /*1a20*/  SHF.L.U32 R2, R15, 0x1f, RZ ;  /* 0x0000001f0f027819 */ /* 0x000fe200000006ff */
[----:B-1----:R-:W-:Y:S01]  /*1a30*/  ULEA UR4, UR37, UR4, 0x18 ;  /* 0x0000000425047291 */ /* 0x002fe2000f8ec0ff */
[----:B------:R-:W-:Y:S01]  /*1a40*/  R2UR UR35, R60 ;  /* 0x000000003c2372ca */ /* 0x000fe200000e0000 */
[----:B------:R-:W-:Y:S01]  /*1a50*/  UISETP.GE.U32.AND UP0, UPT, UR13, 0x7f, UPT ;  /* 0x0000007f0d00788c */ /* 0x000fe2000bf06070 */
[----:B------:R-:W-:Y:S01]  /*1a60*/  R2UR UR11, R59 ;  /* 0x000000003b0b72ca */ /* 0x000fe200000e0000 */
[----:B------:R-:W-:Y:S01]  /*1a70*/  ULEA UR8, UR6, UR4, 0x3 ;  /* 0x0000000406087291 */ /* 0x000fe2000f8e18ff */
[----:B------:R-:W-:-:S08]  /*1a80*/  UMOV UR24, URZ ;  /* 0x000000ff00187c82 */ /* 0x000fd00008000000 */
[----:B------:R1:W2:Y:S01]  /*1a90*/  SYNCS.PHASECHK.TRANS64.TRYWAIT P0, [UR8+0x120], R2 ;  /* 0x00012002ff0075a7 */ /* 0x0002a20008001108 */
[----:B------:R-:W-:Y:S02]  /*1aa0*/  USHF.L.U32 UR35, UR35, 0x6, URZ ;  /* 0x0000000623237899 */ /* 0x000fe400080006ff */
[----:B------:R-:W-:Y:S01]  /*1ab0*/  USHF.L.U32 UR11, UR11, 0x5, URZ ;  /* 0x000000050b0b7899 */ /* 0x000fe200080006ff */
[----:B------:R-:W-:Y:S11]  /*1ac0*/  BRA.U !UP0, `(.L_x_21) ;  /* 0x0000000108a87547 */ /* 0x000ff6000b800000 */
[----:B------:R-:W-:Y:S01]  /*1ad0*/  UMOV UR16, URZ ;  /* 0x000000ff00107c82 */ /* 0x000fe20008000000 */
[----:B------:R-:W-:-:S05]  /*1ae0*/  UMOV UR17, UR6 ;  /* 0x0000000600117c82 */ /* 0x000fca0008000000 */
.L_x_26:
[----:B-1----:R-:W-:Y:S01]  /*1af0*/  ULEA UR33, UR17, UR4, 0x3 ;  /* 0x0000000411217291 */ /* 0x002fe2000f8e18ff */
[----:B--2---:R-:W-:Y:S01]  /*1b00*/  @!P5 MOV R3, 0x1800 ;  /* 0x000018000003d802 */ /* 0x004fe20000000f00 */
[----:B--2---:R-:W-:Y:S10]  /*1b10*/  @P0 BRA `(.L_x_22) ;  /* 0x00000000000c0947 */ /* 0x004ff40003800000 */
[----:B------:R-:W-:-:S04]  /*1b20*/  SHF.L.U32 R4, R15, 0x1f, RZ ;  /* 0x0000001f0f047819 */ /* 0x000fc800000006ff */
[----:B------:R-:W2:Y:S02]  /*1b30*/  SYNCS.PHASECHK.TRANS64.TRYWAIT P0, [UR33+0x120], R4 ;  /* 0x00012004ff0075a7 */ /* 0x000ea40008001121 */
[----:B--2---:R-:W-:Y:S05]  /*1b40*/  @!P0 BRA `(.L_x_23) ;  /* 0x0000005400d88947 */ /* 0x004fea0003800000 */
.L_x_22:
[----:B------:R2:W-:Y:S01]  /*1b50*/  @!P5 SYNCS.ARRIVE.TRANS64 RZ, [UR33], R3 ;  /* 0x00000003ffffd9a7 */ /* 0x0005e20008000021 */
[----:B------:R-:W-:Y:S04]  /*1b60*/  BSSY.RECONVERGENT B0, `(.L_x_24) ;  /* 0x0000003000007945 */ /* 0x000fe80003800200 */
[----:B------:R-:W-:Y:S05]  /*1b70*/  @P4 BRA `(.L_x_25) ;  /* 0x0000000000044947 */ /* 0x000fea0003800000 */
[----:B------:R-:W-:Y:S05]  /*1b80*/  BPT.TRAP 0x1 ;  /* 0x000000040000795c */ /* 0x000fea0000300000 */
.L_x_25:
[----:B------:R-:W-:Y:S05]  /*1b90*/  BSYNC.RECONVERGENT B0 ;  /* 0x0000000000007941 */ /* 0x000fea0003800200 */
.L_x_24:
[----:B------:R-:W-:Y:S02]  /*1ba0*/  UIADD3 UR6, UPT, UPT, UR17, 0x1, URZ ;  /* 0x0000000111067890 */ /* 0x000fe4000fffe0ff */
[----:B------:R-:W-:Y:S02]  /*1bb0*/  ULEA UR32, UR17, UR4, 0xc ;  /* 0x0000000411207291 */ /* 0x000fe4000f8e60ff */
[----:B------:R-:W-:Y:S02]  /*1bc0*/  UISETP.NE.AND UP0, UPT, UR6, 0x24, UPT ;  /* 0x000000240600788c */ /* 0x000fe4000bf05270 */
[----:B------:R-:W-:Y:S02]  /*1bd0*/  UIADD3 UR26, UP1, UPT, UR22, 0x80, URZ ;  /* 0x00000080161a7890 */ /* 0x000fe4000ff3e0ff */
[----:B------:R-:W-:Y:S02]  /*1be0*/  USEL UR9, URZ, 0x1, UP0 ;  /* 0x00000001ff097887 */ /* 0x000fe40008000000 */
[----:B------:R-:W-:-:S02]  /*1bf0*/  USEL UR6, UR6, URZ, UP0 ;  /* 0x000000ff06067287 */ /* 0x000fc40008000000 */
[----:B------:R-:W-:Y:S02]  /*1c00*/  UIADD3 UR20, UP0, UPT, UR22, 0x180, URZ ;  /* 0x0000018016147890 */ /* 0x000fe4000ff1e0ff */
[----:B------:R-:W-:Y:S01]  /*1c10*/  ULEA UR8, UR6, UR4, 0x3 ;  /* 0x0000000406087291 */ /* 0x000fe2000f8e18ff */
[----:B------:R-:W-:Y:S01]  /*1c20*/  LOP3.LUT R15, R15, UR9, RZ, 0x3c, !PT ;  /* 0x000000090f0f7c12 */ /* 0x000fe2000f8e3cff */
[----:B------:R-:W-:Y:S02]  /*1c30*/  USHF.L.U32 UR34, UR16, 0x6, URZ ;  /* 0x0000000610227899 */ /* 0x000fe400080006ff */
[----:B------:R-:W-:Y:S01]  /*1c40*/  UIADD3.X UR27, UPT, UPT, URZ, UR23, URZ, UP1, !UPT ;  /* 0x00000017ff1b7290 */ /* 0x000fe20008ffe4ff */
[----:B-1----:R-:W-:Y:S01]  /*1c50*/  SHF.L.U32 R2, R15, 0x1f, RZ ;  /* 0x0000001f0f027819 */ /* 0x002fe200000006ff */
[----:B------:R-:W-:Y:S02]  /*1c60*/  UIADD3 UR32, UPT, UPT, UR32, 0x1500, URZ ;  /* 0x0000150020207890 */ /* 0x000fe4000fffe0ff */
[----:B------:R-:W-:Y:S01]  /*1c70*/  UIADD3.X UR21, UPT, UPT, URZ, UR23, URZ, UP0, !UPT ;  /* 0x00000017ff157290 */ /* 0x000fe200087fe4ff */
[----:B------:R1:W1:Y:S01]  /*1c80*/  SYNCS.PHASECHK.TRANS64.TRYWAIT P0, [UR8+0x120], R2 ;  /* 0x00012002ff0075a7 */ /* 0x0002620008001108 */
[----:B------:R-:W-:Y:S01]  /*1c90*/  ULEA UR8, UR17, UR4, 0xb ;  /* 0x0000000411087291 */ /* 0x000fe2000f8e58ff */
[----:B------:R-:W-:Y:S01]  /*1ca0*/  UMOV UR18, 0x0 ;  /* 0x0000000000127882 */ /* 0x000fe20000000000 */
[----:B------:R-:W-:-:S02]  /*1cb0*/  UMOV UR19, 0x10000000 ;  /* 0x1000000000137882 */ /* 0x000fc40000000000 */
[----:B------:R-:W-:Y:S01]  /*1cc0*/  UIADD3 UR8, UPT, UPT, UR8, 0x25500, URZ ;  /* 0x0002550008087890 */ /* 0x000fe2000fffe0ff */
[----:B------:R1:W-:Y:S01]  /*1cd0*/  UTMALDG.3D [UR32], [UR26], desc[UR18] ;  /* 0x000012201a0075b4 */ /* 0x0003e20008011000 */
[----:B------:R-:W-:Y:S01]  /*1ce0*/  UMOV UR12, UR36 ;  /* 0x00000024000c7c82 */ /* 0x000fe20008000000 */
[----:B------:R-:W-:Y:S01]  /*1cf0*/  UMOV UR9, UR33 ;  /* 0x0000002100097c82 */ /* 0x000fe20008000000 */
[----:B------:R-:W-:Y:S01]  /*1d00*/  UMOV UR10, UR34 ;  /* 0x00000022000a7c82 */ /* 0x000fe20008000000 */
[----:B------:R-:W-:Y:S01]  /*1d10*/  UIADD3 UR16, UPT, UPT, UR16, 0x1, URZ ;  /* 0x0000000110107890 */ /* 0x000fe2000fffe0ff */
[----:B------:R-:W-:Y:S01]  /*1d20*/  UMOV UR24, UR5 ;  /* 0x0000000500187c82 */ /* 0x000fe20008000000 */
[----:B------:R-:W-:Y:S02]  /*1d30*/  UMOV UR17, UR6 ;  /* 0x0000000600117c82 */ /* 0x000fe40008000000 */
[----:B------:R1:W-:Y:S01]  /*1d40*/  UTMALDG.3D [UR8], [UR20], desc[UR18] ;  /* 0x00001208140075b4 */ /* 0x0003e20008011000 */
[----:B------:R-:W-:-:S09]  /*1d50*/  UISETP.NE.AND UP0, UPT, UR16, UR5, UPT ;  /* 0x000000051000728c */ /* 0x000fd2000bf05270 */
[----:B------:R-:W-:Y:S05]  /*1d60*/  BRA.U UP0, `(.L_x_26) ;  /* 0xfffffffd00607547 */ /* 0x000fea000b83ffff */
.L_x_21:
[----:B-1----:R-:W-:Y:S01]  /*1d70*/  ULEA UR8, UR6, UR4, 0x3 ;  /* 0x0000000406087291 */ /* 0x002fe2000f8e18ff */
[----:B------:R-:W-:Y:S01]  /*1d80*/  SHF.L.U32 R2, R15, 0x1f, RZ ;  /* 0x0000001f0f027819 */ /* 0x000fe200000006ff */
[----:B------:R-:W-:Y:S01]  /*1d90*/  @!P1 SYNCS.ARRIVE.TRANS64.A1T0 RZ, [UR4+0x258], RZ ;  /* 0x000258ffffff99a7 */ /* 0x000fe20008100004 */
[----:B------:R-:W-:-:S06]  /*1da0*/  UISETP.GT.AND UP0, UPT, UR15, UR14, UPT ;  /* 0x0000000e0f00728c */ /* 0x000fcc000bf04270 */
[----:B--2---:R1:W2:Y:S03]  /*1db0*/  SYNCS.PHASECHK.TRANS64.TRYWAIT P0, [UR8+0x120], R2 ;  /* 0x00012002ff0075a7 */ /* 0x0042a60008001108 */
[----:B------:R-:W-:Y:S05]  /*1dc0*/  BRA.U !UP0, `(.L_x_27) ;  /* 0x0000000108ac7547 */ /* 0x000fea000b800000 */
[----:B------:R-:W-:Y:S01]  /*1dd0*/  UIADD3 UR21, UPT, UPT, UR7, UR24, URZ ;  /* 0x0000001807157290 */ /* 0x000fe2000fffe0ff */
[----:B------:R-:W-:-:S11]  /*1de0*/  UMOV UR25, UR6 ;  /* 0x0000000600197c82 */ /* 0x000fd60008000000 */
.L_x_32:
[----:B-1----:R-:W-:Y:S01]  /*1df0*/  ULEA UR17, UR25, UR4, 0x3 ;  /* 0x0000000419117291 */ /* 0x002fe2000f8e18ff */
[----:B--2---:R-:W-:Y:S01]  /*1e00*/  @!P5 MOV R3, 0x1800 ;  /* 0x000018000003d802 */ /* 0x004fe20000000f00 */
[----:B--2---:R-:W-:Y:S10]  /*1e10*/  @P0 BRA `(.L_x_28) ;  /* 0x00000000000c0947 */ /* 0x004ff40003800000 */
[----:B------:R-:W-:-:S04]  /*1e20*/  SHF.L.U32 R4, R15, 0x1f, RZ ;  /* 0x0000001f0f047819 */ /* 0x000fc800000006ff */
[----:B------:R-:W2:Y:S02]  /*1e30*/  SYNCS.PHASECHK.TRANS64.TRYWAIT P0, [UR17+0x120], R4 ;  /* 0x00012004ff0075a7 */ /* 0x000ea40008001111 */
[----:B--2---:R-:W-:Y:S05]  /*1e40*/  @!P0 BRA `(.L_x_29) ;  /* 0x0000005400308947 */ /* 0x004fea0003800000 */
.L_x_28:
[----:B------:R2:W-:Y:S01]  /*1e50*/  @!P5 SYNCS.ARRIVE.TRANS64 RZ, [UR17], R3 ;  /* 0x00000003ffffd9a7 */ /* 0x0005e20008000011 */
[----:B------:R-:W-:Y:S04]  /*1e60*/  BSSY.RECONVERGENT B0, `(.L_x_30) ;  /* 0x0000003000007945 */ /* 0x000fe80003800200 */
[----:B------:R-:W-:Y:S05]  /*1e70*/  @P4 BRA `(.L_x_31) ;  /* 0x0000000000044947 */ /* 0x000fea0003800000 */
[----:B------:R-:W-:Y:S05]  /*1e80*/  BPT.TRAP 0x1 ;  /* 0x000000040000795c */ /* 0x000fea0000300000 */
.L_x_31:
[----:B------:R-:W-:Y:S05]  /*1e90*/  BSYNC.RECONVERGENT B0 ;  /* 0x0000000000007941 */ /* 0x000fea0003800200 */
.L_x_30:
        /* <DEDUP_REMOVED lines=10> */
[----:B------:R-:W-:Y:S01]  /*1f40*/  UIADD3 UR16, UPT, UPT, UR16, 0x1500, URZ ;  /* 0x0000150010107890 */ /* 0x000fe2000fffe0ff */
[----:B-1----:R-:W-:Y:S01]  /*1f50*/  SHF.L.U32 R2, R15, 0x1f, RZ ;  /* 0x0000001f0f027819 */ /* 0x002fe200000006ff */
[----:B------:R-:W-:Y:S02]  /*1f60*/  UIADD3.X UR31, UPT, UPT, URZ, UR23, URZ, UP1, !UPT ;  /* 0x00000017ff1f7290 */ /* 0x000fe40008ffe4ff */
[----:B------:R-:W-:Y:S01]  /*1f70*/  UIADD3.X UR29, UPT, UPT, URZ, UR23, URZ, UP0, !UPT ;  /* 0x00000017ff1d7290 */ /* 0x000fe200087fe4ff */
[----:B------:R1:W1:Y:S01]  /*1f80*/  SYNCS.PHASECHK.TRANS64.TRYWAIT P0, [UR8+0x120], R2 ;  /* 0x00012002ff0075a7 */ /* 0x0002620008001108 */
[----:B------:R-:W-:Y:S01]  /*1f90*/  ULEA UR8, UR25, UR4, 0xb ;  /* 0x0000000419087291 */ /* 0x000fe2000f8e58ff */
[----:B------:R-:W-:Y:S01]  /*1fa0*/  UMOV UR26, 0x0 ;  /* 0x00000000001a7882 */ /* 0x000fe20000000000 */
[----:B------:R-:W-:-:S02]  /*1fb0*/  UMOV UR27, 0x10000000 ;  /* 0x10000000001b7882 */ /* 0x000fc40000000000 */
[----:B------:R-:W-:Y:S01]  /*1fc0*/  UIADD3 UR8, UPT, UPT, UR8, 0x25500, URZ ;  /* 0x0002550008087890 */ /* 0x000fe2000fffe0ff */
[----:B------:R-:W-:Y:S01]  /*1fd0*/  UMOV UR19, UR35 ;  /* 0x0000002300137c82 */ /* 0x000fe20008000000 */
[----:B------:R-:W-:Y:S01]  /*1fe0*/  UMOV UR20, UR36 ;  /* 0x0000002400147c82 */ /* 0x000fe20008000000 */
[----:B------:R-:W-:Y:S01]  /*1ff0*/  UMOV UR12, UR36 ;  /* 0x00000024000c7c82 */ /* 0x000fe20008000000 */
[----:B------:R-:W-:Y:S01]  /*2000*/  UMOV UR9, UR17 ;  /* 0x0000001100097c82 */ /* 0x000fe20008000000 */
[----:B------:R-:W-:Y:S01]  /*2010*/  UMOV UR10, UR18 ;  /* 0x00000012000a7c82 */ /* 0x000fe20008000000 */
[----:B------:R1:W-:Y:S01]  /*2020*/  UTMALDG.3D [UR16], [UR30], desc[UR26] ;  /* 0x00001a101e0075b4 */ /* 0x0003e20008011000 */
[----:B------:R-:W-:Y:S01]  /*2030*/  UIADD3 UR24, UPT, UPT, UR24, 0x1, URZ ;  /* 0x0000000118187890 */ /* 0x000fe2000fffe0ff */
[----:B------:R-:W-:-:S03]  /*2040*/  UMOV UR25, UR6 ;  /* 0x0000000600197c82 */ /* 0x000fc60008000000 */
[----:B------:R-:W-:Y:S01]  /*2050*/  UISETP.NE.AND UP0, UPT, UR24, UR21, UPT ;  /* 0x000000151800728c */ /* 0x000fe2000bf05270 */
[----:B------:R1:W-:Y:S08]  /*2060*/  UTMALDG.3D [UR8], [UR28], desc[UR26] ;  /* 0x00001a081c0075b4 */ /* 0x0003f00008011000 */
[----:B------:R-:W-:Y:S05]  /*2070*/  BRA.U UP0, `(.L_x_32) ;  /* 0xfffffffd005c7547 */ /* 0x000fea000b83ffff */
.L_x_27:
[C---:B-1----:R-:W-:Y:S01]  /*2080*/  LEA R2, R14.reuse, UR4, 0x3 ;  /* 0x000000040e027c11 */ /* 0x042fe2000f8e18ff */
[----:B------:R-:W-:Y:S01]  /*2090*/  NOP ;  /* 0x0000000000007918 */ /* 0x000fe20000000000 */
[----:B--2---:R-:W-:Y:S02]  /*20a0*/  SHF.L.U32 R3, R13, 0x1f, RZ ;  /* 0x0000001f0d037819 */ /* 0x004fe400000006ff */
[----:B------:R-:W-:Y:S02]  /*20b0*/  LEA R4, R14, UR4, 0x4 ;  /* 0x000000040e047c11 */ /* 0x000fe4000f8e20ff */
[----:B------:R-:W1:Y:S02]  /*20c0*/  SYNCS.PHASECHK.TRANS64.TRYWAIT P0, [R2+URZ+0x260], R3 ;  /* 0x00026003020075a7 */ /* 0x000e6400080011ff */
[----:B-1----:R-:W-:Y:S05]  /*20d0*/  @!P0 BRA `(.L_x_33) ;  /* 0x0000005000a48947 */ /* 0x002fea0003800000 */
.L_x_131:
[----:B------:R-:W2:Y:S01]  /*20e0*/  LDS.128 R4, [R4+0x2f0] ;  /* 0x0002f00004047984 */ /* 0x000ea20000000c00 */
[----:B---3--:R-:W-:Y:S01]  /*20f0*/  ISETP.GE.AND P0, PT, R26, 0x1, PT ;  /* 0x000000011a00780c */ /* 0x008fe20003f06270 */
[----:B-1----:R-:W-:Y:S01]  /*2100*/  VIADD R2, R2, 0x270 ;  /* 0x0000027002027836 */ /* 0x002fe20000000000 */
[----:B------:R-:W-:Y:S01]  /*2110*/  @!PT LDS RZ, [RZ] ;  /* 0x00000000fffff984 */ /* 0x000fe20000000800 */
[----:B------:R-:W-:Y:S01]  /*2120*/  @!PT LDS RZ, [RZ] ;  /* 0x00000000fffff984 */ /* 0x000fe20000000800 */
[----:B------:R-:W-:Y:S01]  /*2130*/  @!PT LDS RZ, [RZ] ;  /* 0x00000000fffff984 */ /* 0x000fe20000000800 */
[----:B------:R-:W-:Y:S01]  /*2140*/  @!PT LDS RZ, [RZ] ;  /* 0x00000000fffff984 */ /* 0x000fe20000000800 */
[----:B------:R1:W-:Y:S06]  /*2150*/  MEMBAR.ALL.CTA ;  /* 0x0000000000007992 */ /* 0x0003ec0000008000 */
[----:B-1----:R-:W1:Y:S01]  /*2160*/  FENCE.VIEW.ASYNC.S ;  /* 0x00000000000073c6 */ /* 0x002e620000000000 */
[----:B------:R-:W-:-:S04]  /*2170*/  PRMT R2, RZ, 0x654, R2 ;  /* 0x00000654ff027816 */ /* 0x000fc80000000002 */
[----:B-1----:R1:W-:Y:S01]  /*2180*/  SYNCS.ARRIVE.TRANS64.RED.A1T0 RZ, [R2+URZ], RZ ;  /* 0x000000ff02ff79a7 */ /* 0x0023e200081004ff */
[----:B--2---:R-:W-:-:S13]  /*2190*/  LOP3.LUT P2, RZ, R6, 0x1, RZ, 0xc0, !PT ;  /* 0x0000000106ff7812 */ /* 0x004fda000784c0ff */
[----:B------:R-:W-:Y:S01]  /*21a0*/  @P2 SHF.R.U32.HI R3, RZ, 0x10, R5 ;  /* 0x00000010ff032819 */ /* 0x000fe20000011605 */
[----:B------:R-:W-:Y:S01]  /*21b0*/  VOTEU.ANY UP0, P2 ;  /* 0x0000000000ff7886 */ /* 0x000fe20001000100 */
[----:B------:R-:W-:Y:S02]  /*21c0*/  @P2 MOV R10, R4 ;  /* 0x00000004000a2202 */ /* 0x000fe40000000f00 */
[----:B------:R-:W-:Y:S02]  /*21d0*/  @P2 R2UR.BROADCAST UR8, R3 ;  /* 0x00000000030822ca */ /* 0x000fe400008e0000 */
[----:B------:R-:W-:-:S11]  /*21e0*/  @P2 LOP3.LUT R9, R5, 0xffff, RZ, 0xc0, !PT ;  /* 0x0000ffff05092812 */ /* 0x000fd600078ec0ff */
[----:B------:R-:W-:Y:S01]  /*21f0*/  @UP0 UMOV UR36, UR8 ;  /* 0x0000000800240c82 */ /* 0x000fe20008000000 */
[----:B-1----:R-:W-:Y:S05]  /*2200*/  @!P0 BRA `(.L_x_34) ;  /* 0x0000000000b88947 */ /* 0x002fea0003800000 */
[----:B------:R-:W4:Y:S01]  /*2210*/  LDC.64 R4, c[0x0][0xb18] ;  /* 0x0002c600ff047b82 */ /* 0x000f220000000a00 */
[----:B------:R-:W-:-:S07]  /*2220*/  ISETP.NE.AND P3, PT, R26, 0x1, PT ;  /* 0x000000011a00780c */ /* 0x000fce0003f65270 */
[----:B------:R-:W1:Y:S08]  /*2230*/  LDC.64 R6, c[0x0][0xb10] ;  /* 0x0002c400ff067b82 */ /* 0x000e700000000a00 */
[----:B------:R-:W2:Y:S08]  /*2240*/  LDC R16, c[0x0][0xb20] ;  /* 0x0002c800ff107b82 */ /* 0x000eb00000000800 */
[----:B------:R-:W3:Y:S01]  /*2250*/  LDC R17, c[0x0][0xb0c] ;  /* 0x0002c300ff117b82 */ /* 0x000ee20000000800 */
[----:B----4-:R-:W-:Y:S01]  /*2260*/  IMAD.HI.U32 R19, R0, R5, RZ ;  /* 0x0000000500137227 */ /* 0x010fe200078e00ff */
[----:B------:R-:W-:-:S03]  /*2270*/  ISETP.NE.AND P0, PT, R4, 0x1, PT ;  /* 0x000000010400780c */ /* 0x000fc60003f05270 */
[----:B------:R-:W-:-:S03]  /*2280*/  IMAD.HI.U32 R5, R9, R5, RZ ;  /* 0x0000000509057227 */ /* 0x000fc600078e00ff */
[----:B------:R-:W4:Y:S01]  /*2290*/  LDC.64 R2, c[0x0][0xb28] ;  /* 0x0002ca00ff027b82 */ /* 0x000f220000000a00 */
[----:B-1----:R-:W-:-:S04]  /*22a0*/  IMAD.HI.U32 R20, R8, R6, RZ ;  /* 0x0000000608147227 */ /* 0x002fc800078e00ff */
[----:B------:R-:W-:Y:S01]  /*22b0*/  IMAD.HI.U32 R21, R10, R6, RZ ;  /* 0x000000060a157227 */ /* 0x000fe200078e00ff */
[----:B------:R-:W-:Y:S02]  /*22c0*/  SHF.R.U32.HI R20, RZ, R7, R20 ;  /* 0x00000007ff147219 */ /* 0x000fe40000011614 */
[-C--:B--2---:R-:W-:Y:S02]  /*22d0*/  SHF.R.U32.HI R19, RZ, R16.reuse, R19 ;  /* 0x00000010ff137219 */ /* 0x084fe40000011613 */
[----:B------:R-:W-:Y:S02]  /*22e0*/  SHF.R.U32.HI R5, RZ, R16, R5 ;  /* 0x00000010ff057219 */ /* 0x000fe40000011605 */
[----:B------:R-:W-:Y:S02]  /*22f0*/  SEL R19, R0, R19, !P0 ;  /* 0x0000001300137207 */ /* 0x000fe40004000000 */
[----:B------:R-:W-:Y:S02]  /*2300*/  SHF.R.U32.HI R21, RZ, R7, R21 ;  /* 0x00000007ff157219 */ /* 0x000fe40000011615 */
[----:B---3--:R-:W-:-:S02]  /*2310*/  ISETP.NE.AND P1, PT, R17, 0x1, PT ;  /* 0x000000011100780c */ /* 0x008fc40003f25270 */
[----:B------:R-:W-:Y:S02]  /*2320*/  SEL R5, R9, R5, !P0 ;  /* 0x0000000509057207 */ /* 0x000fe40004000000 */
[----:B------:R-:W-:Y:S02]  /*2330*/  SEL R20, R8, R20, !P1 ;  /* 0x0000001408147207 */ /* 0x000fe40004800000 */
[----:B------:R-:W-:Y:S01]  /*2340*/  SEL R21, R10, R21, !P1 ;  /* 0x000000150a157207 */ /* 0x000fe20004800000 */
[----:B----4-:R-:W-:-:S04]  /*2350*/  IMAD.HI.U32 R18, R19, R2, RZ ;  /* 0x0000000213127227 */ /* 0x010fc800078e00ff */
        /* <DEDUP_REMOVED lines=10> */
[----:B------:R-:W-:-:S04]  /*2400*/  @!P0 IMAD.HI.U32 R7, R21, R2, RZ ;  /* 0x0000000215078227 */ /* 0x000fc800078e00ff */
[----:B------:R-:W-:Y:S01]  /*2410*/  IMAD.MOV R2, RZ, RZ, -R6 ;  /* 0x000000ffff027224 */ /* 0x000fe200078e0a06 */
[----:B------:R-:W-:Y:S02]  /*2420*/  @!P0 SHF.R.U32.HI R3, RZ, R3, R7 ;  /* 0x00000003ff038219 */ /* 0x000fe40000011607 */
[----:B------:R-:W-:Y:S01]  /*2430*/  IADD3 R7, PT, PT, -R5, RZ, RZ ;  /* 0x000000ff05077210 */ /* 0x000fe20007ffe1ff */
[----:B------:R-:W-:Y:S01]  /*2440*/  IMAD R2, R26, R2, R5 ;  /* 0x000000021a027224 */ /* 0x000fe200078e0205 */
        /* <DEDUP_REMOVED lines=10> */
.L_x_34:
[----:B------:R-:W1:Y:S02]  /*24f0*/  LDCU UR8, c[0x0][0xb30] ;  /* 0x00016600ff0877ac */ /* 0x000e640008000800 */
[----:B-1----:R-:W-:-:S09]  /*2500*/  UISETP.NE.AND UP0, UPT, UR8, 0x1, UPT ;  /* 0x000000010800788c */ /* 0x002fd2000bf05270 */
[----:B------:R-:W-:Y:S05]  /*2510*/  BRA.U UP0, `(.L_x_35) ;  /* 0x0000000100407547 */ /* 0x000fea000b800000 */
[----:B------:R-:W1:Y:S08]  /*2520*/  LDC.64 R4, c[0x0][0xb10] ;  /* 0x0002c400ff047b82 */ /* 0x000e700000000a00 */
[----:B------:R-:W2:Y:S08]  /*2530*/  LDC.64 R2, c[0x0][0xb18] ;  /* 0x0002c600ff027b82 */ /* 0x000eb00000000a00 */
[----:B------:R-:W3:Y:S08]  /*2540*/  LDC R6, c[0x0][0xb20] ;  /* 0x0002c800ff067b82 */ /* 0x000ef00000000800 */
[----:B------:R-:W4:Y:S01]  /*2550*/  LDC R7, c[0x0][0xb0c] ;  /* 0x0002c300ff077b82 */ /* 0x000f220000000800 */
[----:B-1----:R-:W-:-:S05]  /*2560*/  IMAD.HI.U32 R4, R10, R4, RZ ;  /* 0x000000040a047227 */ /* 0x002fca00078e00ff */
[----:B------:R-:W-:Y:S01]  /*2570*/  SHF.R.U32.HI R4, RZ, R5, R4 ;  /* 0x00000005ff047219 */ /* 0x000fe20000011604 */
[----:B--2---:R-:W-:Y:S01]  /*2580*/  IMAD.HI.U32 R3, R9, R3, RZ ;  /* 0x0000000309037227 */ /* 0x004fe200078e00ff */
[----:B------:R-:W-:-:S04]  /*2590*/  ISETP.NE.AND P0, PT, R2, 0x1, PT ;  /* 0x000000010200780c */ /* 0x000fc80003f05270 */
[----:B---3--:R-:W-:-:S04]  /*25a0*/  SHF.R.U32.HI R3, RZ, R6, R3 ;  /* 0x00000006ff037219 */ /* 0x008fc80000011603 */
[----:B------:R-:W-:Y:S02]  /*25b0*/  SEL R3, R9, R3, !P0 ;  /* 0x0000000309037207 */ /* 0x000fe40004000000 */
[----:B----4-:R-:W-:-:S04]  /*25c0*/  ISETP.NE.AND P1, PT, R7, 0x1, PT ;  /* 0x000000010700780c */ /* 0x010fc80003f25270 */
[----:B------:R-:W-:-:S05]  /*25d0*/  SEL R4, R10, R4, !P1 ;  /* 0x000000040a047207 */ /* 0x000fca0004800000 */
[----:B------:R-:W-:Y:S02]  /*25e0*/  IMAD.IADD R5, R3, 0x1, -R4 ;  /* 0x0000000103057824 */ /* 0x000fe400078e0a04 */
[----:B------:R-:W-:Y:S02]  /*25f0*/  IMAD.IADD R3, R4, 0x1, -R3 ;  /* 0x0000000104037824 */ /* 0x000fe400078e0a03 */
[----:B------:R-:W-:Y:S02]  /*2600*/  IMAD R10, R5, R7, R10 ;  /* 0x00000007050a7224 */ /* 0x000fe400078e020a */
[----:B------:R-:W-:-:S07]  /*2610*/  IMAD R9, R3, R2, R9 ;  /* 0x0000000203097224 */ /* 0x000fce00078e0209 */
.L_x_35:
[----:B------:R-:W-:Y:S01]  /*2620*/  VIADD R14, R14, 0x1 ;  /* 0x000000010e0e7836 */ /* 0x000fe20000000000 */
[----:B------:R-:W-:Y:S01]  /*2630*/  PLOP3.LUT P1, PT, PT, PT, PT, 0x80, 0x8 ;  /* 0x000000000008781c */ /* 0x000fe20003f2f070 */
[----:B------:R-:W-:Y:S02]  /*2640*/  IMAD.IADD R60, R10, 0x1, R58 ;  /* 0x000000010a3c7824 */ /* 0x000fe400078e023a */
[----:B------:R-:W-:Y:S01]  /*2650*/  IMAD.IADD R59, R9, 0x1, R47 ;  /* 0x00000001093b7824 */ /* 0x000fe200078e022f */
[----:B------:R-:W-:-:S04]  /*2660*/  ISETP.NE.AND P0, PT, R14, 0x2, PT ;  /* 0x000000020e00780c */ /* 0x000fc80003f05270 */
[----:B------:R-:W-:Y:S02]  /*2670*/  SEL R2, RZ, 0x1, P0 ;  /* 0x00000001ff027807 */ /* 0x000fe40000000000 */
[----:B------:R-:W-:Y:S02]  /*2680*/  SEL R14, R14, RZ, P0 ;  /* 0x000000ff0e0e7207 */ /* 0x000fe40000000000 */
[----:B------:R-:W-:Y:S01]  /*2690*/  LOP3.LUT R13, R13, R2, RZ, 0x3c, !PT ;  /* 0x000000020d0d7212 */ /* 0x000fe200078e3cff */
[----:B------:R-:W-:Y:S06]  /*26a0*/  @P2 BRA `(.L_x_36) ;  /* 0xfffffff000982947 */ /* 0x000fec000383ffff */
[----:B------:R-:W-:Y:S01]  /*26b0*/  UIADD3 UR4, UPT, UPT, UR4, 0x120, URZ ;  /* 0x0000012004047890 */ /* 0x000fe2000fffe0ff */
[----:B------:R-:W-:-:S03]  /*26c0*/  SHF.L.U32 R2, R15, 0x1f, RZ ;  /* 0x0000001f0f027819 */ /* 0x000fc600000006ff */
[----:B------:R-:W-:-:S09]  /*26d0*/  ULEA UR5, UR6, UR4, 0x3 ;  /* 0x0000000406057291 */ /* 0x000fd2000f8e18ff */
[----:B------:R-:W1:Y:S02]  /*26e0*/  SYNCS.PHASECHK.TRANS64.TRYWAIT P0, [UR5], R2 ;  /* 0x00000002ff0075a7 */ /* 0x000e640008001105 */
[----:B-1----:R-:W-:Y:S05]  /*26f0*/  @!P0 BRA `(.L_x_37) ;  /* 0x0000004c00308947 */ /* 0x002fea0003800000 */
.L_x_133:
[----:B------:R-:W-:-:S04]  /*2700*/  UIADD3 UR6, UPT, UPT, UR6, 0x1, URZ ;  /* 0x0000000106067890 */ /* 0x000fc8000fffe0ff */
[----:B------:R-:W-:-:S04]  /*2710*/  UISETP.NE.AND UP0, UPT, UR6, 0x24, UPT ;  /* 0x000000240600788c */ /* 0x000fc8000bf05270 */
[----:B------:R-:W-:Y:S02]  /*2720*/  USEL UR7, URZ, 0x1, UP0 ;  /* 0x00000001ff077887 */ /* 0x000fe40008000000 */
[----:B------:R-:W-:-:S04]  /*2730*/  USEL UR6, UR6, URZ, UP0 ;  /* 0x000000ff06067287 */ /* 0x000fc80008000000 */
[----:B------:R-:W-:Y:S01]  /*2740*/  ULEA UR5, UR6, UR4, 0x3 ;  /* 0x0000000406057291 */ /* 0x000fe2000f8e18ff */
[----:B-1----:R-:W-:-:S04]  /*2750*/  LOP3.LUT R2, R15, UR7, RZ, 0x3c, !PT ;  /* 0x000000070f027c12 */ /* 0x002fc8000f8e3cff */
[----:B------:R-:W-:-:S04]  /*2760*/  SHF.L.U32 R3, R2, 0x1f, RZ ;  /* 0x0000001f02037819 */ /* 0x000fc800000006ff */
[----:B------:R-:W1:Y:S02]  /*2770*/  SYNCS.PHASECHK.TRANS64.TRYWAIT P0, [UR5], R3 ;  /* 0x00000003ff0075a7 */ /* 0x000e640008001105 */
[----:B-1----:R-:W-:Y:S05]  /*2780*/  @!P0 BRA `(.L_x_38) ;  /* 0x0000004c00248947 */ /* 0x002fea0003800000 */
.L_x_135:
[----:B------:R-:W-:-:S04]  /*2790*/  UIADD3 UR6, UPT, UPT, UR6, 0x1, URZ ;  /* 0x0000000106067890 */ /* 0x000fc8000fffe0ff */
[----:B------:R-:W-:-:S04]  /*27a0*/  UISETP.NE.AND UP0, UPT, UR6, 0x24, UPT ;  /* 0x000000240600788c */ /* 0x000fc8000bf05270 */
[----:B------:R-:W-:Y:S02]  /*27b0*/  USEL UR7, URZ, 0x1, UP0 ;  /* 0x00000001ff077887 */ /* 0x000fe40008000000 */
[----:B------:R-:W-:-:S04]  /*27c0*/  USEL UR6, UR6, URZ, UP0 ;  /* 0x000000ff06067287 */ /* 0x000fc80008000000 */
[----:B------:R-:W-:Y:S01]  /*27d0*/  ULEA UR5, UR6, UR4, 0x3 ;  /* 0x0000000406057291 */ /* 0x000fe2000f8e18ff */
[----:B------:R-:W-:-:S04]  /*27e0*/  LOP3.LUT R2, R2, UR7, RZ, 0x3c, !PT ;  /* 0x0000000702027c12 */ /* 0x000fc8000f8e3cff */
[----:B-1----:R-:W-:-:S04]  /*27f0*/  SHF.L.U32 R3, R2, 0x1f, RZ ;  /* 0x0000001f02037819 */ /* 0x002fc800000006ff */
[----:B------:R-:W1:Y:S02]  /*2800*/  SYNCS.PHASECHK.TRANS64.TRYWAIT P0, [UR5], R3 ;  /* 0x00000003ff0075a7 */ /* 0x000e640008001105 */
[----:B-1----:R-:W-:Y:S05]  /*2810*/  @!P0 BRA `(.L_x_39) ;  /* 0x0000004c00188947 */ /* 0x002fea0003800000 */
.L_x_137:
        /* <DEDUP_REMOVED lines=9> */
.L_x_139:
        /* <DEDUP_REMOVED lines=9> */
.L_x_141:
        /* <DEDUP_REMOVED lines=9> */
.L_x_143:
        /* <DEDUP_REMOVED lines=9> */
.L_x_145:
        /* <DEDUP_REMOVED lines=9> */
.L_x_147:
        /* <DEDUP_REMOVED lines=9> */
.L_x_149:
        /* <DEDUP_REMOVED lines=9> */
.L_x_151:
        /* <DEDUP_REMOVED lines=9> */
.L_x_153:
        /* <DEDUP_REMOVED lines=9> */
.L_x_155:
        /* <DEDUP_REMOVED lines=9> */
.L_x_157:
        /* <DEDUP_REMOVED lines=9> */
.L_x_159:
        /* <DEDUP_REMOVED lines=9> */
.L_x_161:
        /* <DEDUP_REMOVED lines=9> */
.L_x_163:
        /* <DEDUP_REMOVED lines=9> */
.L_x_165:
        /* <DEDUP_REMOVED lines=9> */
.L_x_167:
        /* <DEDUP_REMOVED lines=9> */
.L_x_169:
        /* <DEDUP_REMOVED lines=9> */
.L_x_171:
        /* <DEDUP_REMOVED lines=9> */
.L_x_173:
        /* <DEDUP_REMOVED lines=9> */
.L_x_175:
        /* <DEDUP_REMOVED lines=9> */
.L_x_177:
        /* <DEDUP_REMOVED lines=9> */
.L_x_179:
        /* <DEDUP_REMOVED lines=9> */
.L_x_181:
        /* <DEDUP_REMOVED lines=9> */
.L_x_183:
        /* <DEDUP_REMOVED lines=9> */
.L_x_185:
        /* <DEDUP_REMOVED lines=9> */
.L_x_187:
        /* <DEDUP_REMOVED lines=9> */
.L_x_189:
        /* <DEDUP_REMOVED lines=9> */
.L_x_191:
        /* <DEDUP_REMOVED lines=9> */
.L_x_193:
        /* <DEDUP_REMOVED lines=9> */
.L_x_195:
        /* <DEDUP_REMOVED lines=9> */
.L_x_197:
        /* <DEDUP_REMOVED lines=9> */
.L_x_199:
        /* <DEDUP_REMOVED lines=9> */
.L_x_201:
[----:B------:R-:W-:-:S04]  /*3a20*/  UIADD3 UR6, UPT, UPT, UR6, 0x1, URZ ;  /* 0x0000000106067890 */ /* 0x000fc8000fffe0ff */
[----:B------:R-:W-:-:S04]  /*3a30*/  UISETP.NE.AND UP0, UPT, UR6, 0x24, UPT ;  /* 0x000000240600788c */ /* 0x000fc8000bf05270 */
[----:B------:R-:W-:Y:S02]  /*3a40*/  USEL UR5, URZ, 0x1, UP0 ;  /* 0x00000001ff057887 */ /* 0x000fe40008000000 */
[----:B------:R-:W-:-:S04]  /*3a50*/  USEL UR6, UR6, URZ, UP0 ;  /* 0x000000ff06067287 */ /* 0x000fc80008000000 */
[----:B------:R-:W-:Y:S01]  /*3a60*/  ULEA UR6, UR6, UR4, 0x3 ;  /* 0x0000000406067291 */ /* 0x000fe2000f8e18ff */
[----:B------:R-:W-:-:S04]  /*3a70*/  LOP3.LUT R2, R2, UR5, RZ, 0x3c, !PT ;  /* 0x0000000502027c12 */ /* 0x000fc8000f8e3cff */
[----:B------:R-:W-:Y:S01]  /*3a80*/  SHF.L.U32 R2, R2, 0x1f, RZ ;  /* 0x0000001f02027819 */ /* 0x000fe200000006ff */
[----:B-1--4-:R-:W-:-:S07]  /*3a90*/  IMAD.U32 R0, RZ, RZ, UR6 ;  /* 0x00000006ff007e24 */ /* 0x012fce000f8e00ff */
.L_x_72:
[----:B-1----:R1:W2:Y:S02]  /*3aa0*/  SYNCS.PHASECHK.TRANS64.TRYWAIT P0, [R0+URZ], R2 ;  /* 0x00000002000075a7 */ /* 0x0022a400080011ff */
[----:B--2---:R-:W-:Y:S05]  /*3ab0*/  @!P0 NANOSLEEP.SYNCS 0x989680 ;  /* 0x009896800000895d */ /* 0x004fea0003900000 */
[----:B------:R-:W2:Y:S02]  /*3ac0*/  @!P0 SYNCS.PHASECHK.TRANS64 P0, [R0+URZ], R2 ;  /* 0x00000002000085a7 */ /* 0x000ea400080010ff */
[----:B--2---:R-:W-:Y:S05]  /*3ad0*/  @P0 EXIT ;  /* 0x000000000000094d */ /* 0x004fea0003800000 */
[----:B------:R-:W-:Y:S05]  /*3ae0*/  BRA `(.L_x_72) ;  /* 0xfffffffc00ec7947 */ /* 0x000fea000383ffff */
.L_x_18:
[----:B------:R-:W-:-:S04]  /*3af0*/  UISETP.NE.AND UP1, UPT, UR37, URZ, UPT ;  /* 0x000000ff2500728c */ /* 0x000fc8000bf25270 */
[----:B------:R-:W-:-:S09]  /*3b00*/  UISETP.NE.OR UP1, UPT, UR8, 0x1, UP1 ;  /* 0x000000010800788c */ /* 0x000fd20008f25670 */
[----:B------:R-:W-:Y:S05]  /*3b10*/  BRA.U UP1, `(.L_x_73) ;  /* 0x0000000501487547 */ /* 0x000fea000b800000 */
[----:B------:R-:W-:Y:S01]  /*3b20*/  ISETP.NE.AND P2, PT, R2, RZ, PT ;  /* 0x000000ff0200720c */ /* 0x000fe20003f45270 */
[----:B------:R-:W-:Y:S01]  /*3b30*/  IMAD.MOV.U32 R12, RZ, RZ, 0x1 ;  /* 0x00000001ff0c7424 */ /* 0x000fe200078e00ff */
[----:B------:R-:W-:Y:S02]  /*3b40*/  CS2R R10, SRZ ;  /* 0x00000000000a7805 */ /* 0x000fe4000001ff00 */
[----:B------:R-:W-:Y:S01]  /*3b50*/  CS2R R8, SRZ ;  /* 0x0000000000087805 */ /* 0x000fe2000001ff00 */
[----:B------:R-:W-:Y:S01]  /*3b60*/  UMOV UR4, 0x400 ;  /* 0x0000040000047882 */ /* 0x000fe20000000000 */
[----:B------:R-:W-:Y:S01]  /*3b70*/  UMOV UR6, URZ ;  /* 0x000000ff00067c82 */ /* 0x000fe20008000000 */
[----:B------:R-:W-:-:S12]  /*3b80*/  ULEA UR37, UR37, UR4, 0x18 ;  /* 0x0000000425257291 */ /* 0x000fd8000f8ec0ff */
.L_x_77:
[----:B------:R-:W-:Y:S02]  /*3b90*/  LEA R0, R8, UR37, 0x3 ;  /* 0x0000002508007c11 */ /* 0x000fe4000f8e18ff */
[----:B------:R-:W-:-:S03]  /*3ba0*/  SHF.L.U32 R4, R9, 0x1f, RZ ;  /* 0x0000001f09047819 */ /* 0x000fc600000006ff */
[----:B------:R-:W-:Y:S01]  /*3bb0*/  VIADD R5, R0, 0x2d0 ;  /* 0x000002d000057836 */ /* 0x000fe20000000000 */
[----:B------:R-:W1:Y:S02]  /*3bc0*/  SYNCS.PHASECHK.TRANS64.TRYWAIT P0, [R0+URZ+0x2c0], R4 ;  /* 0x0002c004000075a7 */ /* 0x000e6400080011ff */
[----:B-1----:R-:W-:Y:S05]  /*3bd0*/  @!P0 BRA `(.L_x_74) ;  /* 0x0000004400408947 */ /* 0x002fea0003800000 */
.L_x_202:
[----:B------:R-:W-:Y:S01]  /*3be0*/  ULEA UR5, UR6, UR37, 0x3 ;  /* 0x0000002506057291 */ /* 0x000fe2000f8e18ff */
[----:B-1----:R-:W-:Y:S01]  /*3bf0*/  PRMT R0, RZ, 0x654, R5 ;  /* 0x00000654ff007816 */ /* 0x002fe20000000005 */
[----:B------:R-:W-:Y:S01]  /*3c00*/  @!P2 IMAD.MOV.U32 R4, RZ, RZ, 0x10 ;  /* 0x00000010ff04a424 */ /* 0x000fe200078e00ff */
[----:B------:R-:W-:Y:S01]  /*3c10*/  SHF.L.U32 R5, R12, 0x1f, RZ ;  /* 0x0000001f0c057819 */ /* 0x000fe200000006ff */
[----:B------:R-:W-:Y:S01]  /*3c20*/  UIADD3 UR4, UPT, UPT, UR5, 0x260, URZ ;  /* 0x0000026005047890 */ /* 0x000fe2000fffe0ff */
[----:B------:R1:W-:Y:S05]  /*3c30*/  SYNCS.ARRIVE.TRANS64.RED.A1T0 RZ, [R0+URZ], RZ ;  /* 0x000000ff00ff79a7 */ /* 0x0003ea00081004ff */
[----:B------:R-:W-:Y:S01]  /*3c40*/  IMAD.U32 R6, RZ, RZ, UR4 ;  /* 0x00000004ff067e24 */ /* 0x000fe2000f8e00ff */
[----:B------:R-:W2:Y:S04]  /*3c50*/  SYNCS.PHASECHK.TRANS64.TRYWAIT P0, [UR5+0x270], R5 ;  /* 0x00027005ff0075a7 */ /* 0x000ea80008001105 */
[----:B------:R-:W-:Y:S01]  /*3c60*/  PRMT R6, R2, 0x654, R6 ;  /* 0x0000065402067816 */ /* 0x000fe20000000006 */
[----:B-12---:R-:W-:Y:S06]  /*3c70*/  @!P0 BRA `(.L_x_75) ;  /* 0x00000044002c8947 */ /* 0x006fec0003800000 */
.L_x_204:
[----:B------:R-:W-:Y:S01]  /*3c80*/  ULEA UR4, UR6, UR37, 0x4 ;  /* 0x0000002506047291 */ /* 0x000fe2000f8e20ff */
[----:B------:R-:W-:Y:S01]  /*3c90*/  SEL R3, R6, R3, !P2 ;  /* 0x0000000306037207 */ /* 0x000fe20005000000 */
[----:B------:R-:W-:Y:S01]  /*3ca0*/  UIADD3 UR5, UPT, UPT, UR5, 0x260, URZ ;  /* 0x0000026005057890 */ /* 0x000fe2000fffe0ff */
[----:B-1----:R-:W-:Y:S01]  /*3cb0*/  LEA R0, R11, UR37, 0x3 ;  /* 0x000000250b007c11 */ /* 0x002fe2000f8e18ff */
[----:B------:R-:W-:Y:S01]  /*3cc0*/  UIADD3 UR4, UPT, UPT, UR4, 0x2f0, URZ ;  /* 0x000002f004047890 */ /* 0x000fe2000fffe0ff */
[----:B------:R1:W-:Y:S01]  /*3cd0*/  @!P2 SYNCS.ARRIVE.TRANS64.RED RZ, [R3+URZ], R4 ;  /* 0x0000000403ffa9a7 */ /* 0x0003e200080004ff */
[----:B------:R-:W-:Y:S01]  /*3ce0*/  UIADD3 UR6, UPT, UPT, UR6, 0x1, URZ ;  /* 0x0000000106067890 */ /* 0x000fe2000fffe0ff */
[----:B------:R-:W-:-:S03]  /*3cf0*/  VIADD R8, R8, 0x1 ;  /* 0x0000000108087836 */ /* 0x000fc60000000000 */
[----:B------:R-:W-:Y:S02]  /*3d00*/  UISETP.NE.AND UP0, UPT, UR6, 0x2, UPT ;  /* 0x000000020600788c */ /* 0x000fe4000bf05270 */
[----:B------:R-:W-:Y:S01]  /*3d10*/  ISETP.NE.AND P0, PT, R8, 0x2, PT ;  /* 0x000000020800780c */ /* 0x000fe20003f05270 */
[----:B------:R-:W-:Y:S06]  /*3d20*/  UGETNEXTWORKID.BROADCAST [UR4], [UR5] ;  /* 0x00000000040073ca */ /* 0x000fec0008000100 */
[----:B------:R-:W-:Y:S02]  /*3d30*/  USEL UR4, URZ, 0x1, UP0 ;  /* 0x00000001ff047887 */ /* 0x000fe40008000000 */
[----:B------:R-:W-:-:S04]  /*3d40*/  USEL UR6, UR6, URZ, UP0 ;  /* 0x000000ff06067287 */ /* 0x000fc80008000000 */
[----:B------:R-:W-:Y:S02]  /*3d50*/  LOP3.LUT R12, R12, UR4, RZ, 0x3c, !PT ;  /* 0x000000040c0c7c12 */ /* 0x000fe4000f8e3cff */
[----:B-1----:R-:W-:-:S04]  /*3d60*/  SHF.L.U32 R4, R10, 0x1f, RZ ;  /* 0x0000001f0a047819 */ /* 0x002fc800000006ff */
[----:B------:R-:W1:Y:S02]  /*3d70*/  SYNCS.PHASECHK.TRANS64.TRYWAIT P1, [R0+URZ+0x260], R4 ;  /* 0x00026004000075a7 */ /* 0x000e6400080211ff */
[----:B-1----:R-:W-:Y:S05]  /*3d80*/  @!P1 BRA `(.L_x_76) ;  /* 0x0000004400009947 */ /* 0x002fea0003800000 */
.L_x_205:
[C---:B-1----:R-:W-:Y:S01]  /*3d90*/  LEA R4, R11.reuse, UR37, 0x4 ;  /* 0x000000250b047c11 */ /* 0x042fe2000f8e20ff */
[----:B------:R-:W-:Y:S01]  /*3da0*/  VIADD R0, R0, 0x270 ;  /* 0x0000027000007836 */ /* 0x000fe20000000000 */
[----:B------:R-:W-:Y:S01]  /*3db0*/  SEL R8, R8, RZ, P0 ;  /* 0x000000ff08087207 */ /* 0x000fe20000000000 */
[----:B------:R-:W-:-:S03]  /*3dc0*/  VIADD R11, R11, 0x1 ;  /* 0x000000010b0b7836 */ /* 0x000fc60000000000 */
[----:B------:R-:W1:Y:S01]  /*3dd0*/  LDS.128 R4, [R4+0x2f0] ;  /* 0x0002f00004047984 */ /* 0x000e620000000c00 */
[----:B------:R-:W-:Y:S02]  /*3de0*/  PRMT R0, RZ, 0x654, R0 ;  /* 0x00000654ff007816 */ /* 0x000fe40000000000 */
[C---:B------:R-:W-:Y:S01]  /*3df0*/  ISETP.NE.AND P1, PT, R11.reuse, 0x2, PT ;  /* 0x000000020b00780c */ /* 0x040fe20003f25270 */
[----:B------:R-:W-:Y:S01]  /*3e00*/  @!PT LDS RZ, [RZ] ;  /* 0x00000000fffff984 */ /* 0x000fe20000000800 */
[----:B------:R-:W-:Y:S01]  /*3e10*/  @!PT LDS RZ, [RZ] ;  /* 0x00000000fffff984 */ /* 0x000fe20000000800 */
[----:B------:R-:W-:Y:S01]  /*3e20*/  @!PT LDS RZ, [RZ] ;  /* 0x00000000fffff984 */ /* 0x000fe20000000800 */
[----:B------:R-:W-:Y:S01]  /*3e30*/  @!PT LDS RZ, [RZ] ;  /* 0x00000000fffff984 */ /* 0x000fe20000000800 */
[----:B------:R2:W-:Y:S06]  /*3e40*/  MEMBAR.ALL.CTA ;  /* 0x0000000000007992 */ /* 0x0005ec0000008000 */
[----:B--2---:R-:W2:Y:S01]  /*3e50*/  FENCE.VIEW.ASYNC.S ;  /* 0x00000000000073c6 */ /* 0x004ea20000000000 */
[----:B------:R-:W-:Y:S01]  /*3e60*/  SEL R11, R11, RZ, P1 ;  /* 0x000000ff0b0b7207 */ /* 0x000fe20000800000 */
[----:B--2---:R2:W-:Y:S01]  /*3e70*/  SYNCS.ARRIVE.TRANS64.RED.A1T0 RZ, [R0+URZ], RZ ;  /* 0x000000ff00ff79a7 */ /* 0x0045e200081004ff */
[----:B-1----:R-:W-:-:S02]  /*3e80*/  LOP3.LUT P3, RZ, R6, 0x1, RZ, 0xc0, !PT ;  /* 0x0000000106ff7812 */ /* 0x002fc4000786c0ff */
[----:B------:R-:W-:-:S04]  /*3e90*/  SEL R4, RZ, 0x1, P1 ;  /* 0x00000001ff047807 */ /* 0x000fc80000800000 */
[----:B------:R-:W-:Y:S02]  /*3ea0*/  LOP3.LUT R10, R10, R4, RZ, 0x3c, !PT ;  /* 0x000000040a0a7212 */ /* 0x000fe400078e3cff */
[----:B--2---:R-:W-:-:S04]  /*3eb0*/  SEL R0, RZ, 0x1, P0 ;  /* 0x00000001ff007807 */ /* 0x004fc80000000000 */
[----:B------:R-:W-:Y:S01]  /*3ec0*/  LOP3.LUT R9, R9, R0, RZ, 0x3c, !PT ;  /* 0x0000000009097212 */ /* 0x000fe200078e3cff */
[----:B------:R-:W-:Y:S06]  /*3ed0*/  @P3 BRA `(.L_x_77) ;  /* 0xfffffffc002c3947 */ /* 0x000fec000383ffff */
[----:B------:R-:W-:Y:S01]  /*3ee0*/  ULEA UR5, UR6, UR37, 0x3 ;  /* 0x0000002506057291 */ /* 0x000fe2000f8e18ff */
[----:B------:R-:W-:-:S08]  /*3ef0*/  SHF.L.U32 R2, R12, 0x1f, RZ ;  /* 0x0000001f0c027819 */ /* 0x000fd000000006ff */
[----:B------:R-:W1:Y:S02]  /*3f00*/  SYNCS.PHASECHK.TRANS64 P0, [UR5+0x270], R2 ;  /* 0x00027002ff0075a7 */ /* 0x000e640008001005 */
[----:B-1----:R-:W-:Y:S05]  /*3f10*/  @P0 BRA `(.L_x_78) ;  /* 0x0000000000080947 */ /* 0x002fea0003800000 */
[----:B------:R-:W1:Y:S02]  /*3f20*/  SYNCS.PHASECHK.TRANS64.TRYWAIT P0, [UR5+0x270], R2 ;  /* 0x00027002ff0075a7 */ /* 0x000e640008001105 */
[----:B-1----:R-:W-:Y:S05]  /*3f30*/  @!P0 BRA `(.L_x_79) ;  /* 0x0000004000a88947 */ /* 0x002fea0003800000 */
.L_x_78:
[----:B------:R-:W-:-:S04]  /*3f40*/  UIADD3 UR4, UPT, UPT, UR6, 0x1, URZ ;  /* 0x0000000106047890 */ /* 0x000fc8000fffe0ff */
[----:B------:R-:W-:-:S04]  /*3f50*/  UISETP.NE.AND UP0, UPT, UR4, 0x2, UPT ;  /* 0x000000020400788c */ /* 0x000fc8000bf05270 */
[----:B------:R-:W-:Y:S02]  /*3f60*/  USEL UR7, URZ, 0x1, UP0 ;  /* 0x00000001ff077887 */ /* 0x000fe40008000000 */
[----:B------:R-:W-:-:S04]  /*3f70*/  USEL UR4, UR4, URZ, UP0 ;  /* 0x000000ff04047287 */ /* 0x000fc80008000000 */
[----:B------:R-:W-:Y:S01]  /*3f80*/  ULEA UR4, UR4, UR37, 0x3 ;  /* 0x0000002504047291 */ /* 0x000fe2000f8e18ff */
[----:B-1----:R-:W-:-:S04]  /*3f90*/  LOP3.LUT R2, R12, UR7, RZ, 0x3c, !PT ;  /* 0x000000070c027c12 */ /* 0x002fc8000f8e3cff */
[----:B------:R-:W-:-:S04]  /*3fa0*/  SHF.L.U32 R0, R2, 0x1f, RZ ;  /* 0x0000001f02007819 */ /* 0x000fc800000006ff */
[----:B------:R-:W1:Y:S02]  /*3fb0*/  SYNCS.PHASECHK.TRANS64 P0, [UR4+0x270], R0 ;  /* 0x00027000ff0075a7 */ /* 0x000e640008001004 */
[----:B-1----:R-:W-:Y:S05]  /*3fc0*/  @P0 EXIT ;  /* 0x000000000000094d */ /* 0x002fea0003800000 */
[----:B------:R-:W-:Y:S02]  /*3fd0*/  SHF.L.U32 R2, R2, 0x1f, RZ ;  /* 0x0000001f02027819 */ /* 0x000fe400000006ff */
[----:B------:R-:W-:-:S07]  /*3fe0*/  MOV R0, UR4 ;  /* 0x0000000400007c02 */ /* 0x000fce0008000f00 */
.L_x_80:
[----:B-1----:R1:W2:Y:S02]  /*3ff0*/  SYNCS.PHASECHK.TRANS64.TRYWAIT P0, [R0+URZ+0x270], R2 ;  /* 0x00027002000075a7 */ /* 0x0022a400080011ff */
[----:B--2---:R-:W-:Y:S05]  /*4000*/  @!P0 NANOSLEEP.SYNCS 0x989680 ;  /* 0x009896800000895d */ /* 0x004fea0003900000 */
[----:B------:R-:W2:Y:S02]  /*4010*/  @!P0 SYNCS.PHASECHK.TRANS64 P0, [R0+URZ+0x270], R2 ;  /* 0x00027002000085a7 */ /* 0x000ea400080010ff */
[----:B--2---:R-:W-:Y:S05]  /*4020*/  @P0 EXIT ;  /* 0x000000000000094d */ /* 0x004fea0003800000 */
[----:B------:R-:W-:Y:S05]  /*4030*/  BRA `(.L_x_80) ;  /* 0xfffffffc00ec7947 */ /* 0x000fea000383ffff */
.L_x_73:
[----:B------:R-:W-:-:S09]  /*4040*/  UISETP.NE.AND UP1, UPT, UR8, URZ, UPT ;  /* 0x000000ff0800728c */ /* 0x000fd2000bf25270 */
[----:B------:R-:W-:Y:S05]  /*4050*/  BRA.U UP1, `(.L_x_81) ;  /* 0x0000000d01947547 */ /* 0x000fea000b800000 */
[----:B------:R-:W-:Y:S01]  /*4060*/  UMOV UR4, 0x40 ;  /* 0x0000004000047882 */ /* 0x000fe20000000000 */
[----:B------:R-:W-:Y:S01]  /*4070*/  NOP ;  /* 0x0000000000007918 */ /* 0x000fe20000000000 */
[----:B------:R-:W-:Y:S01]  /*4080*/  ULEA UR4, UR37, UR4, 0x18 ;  /* 0x0000000425047291 */ /* 0x000fe2000f8ec0ff */
[----:B------:R-:W-:Y:S02]  /*4090*/  UMOV UR5, 0x400 ;  /* 0x0000040000057882 */ /* 0x000fe40000000000 */
[----:B------:R-:W-:-:S06]  /*40a0*/  ULEA UR37, UR37, UR5, 0x18 ;  /* 0x0000000525257291 */ /* 0x000fcc000f8ec0ff */
[----:B------:R-:W1:Y:S02]  /*40b0*/  LDS.U8 R0, [UR4+0x1c] ;  /* 0x00001c04ff007984 */ /* 0x000e640008000000 */
[----:B-1----:R-:W-:-:S13]  /*40c0*/  ISETP.NE.AND P0, PT, R0, RZ, PT ;  /* 0x000000ff0000720c */ /* 0x002fda0003f05270 */
[----:B------:R-:W-:Y:S05]  /*40d0*/  @P0 BRA `(.L_x_82) ;  /* 0x0000000000580947 */ /* 0x000fea0003800000 */
[----:B------:R-:W-:-:S13]  /*40e0*/  ELECT P0, URZ, PT ;  /* 0x0000000000ff782f */ /* 0x000fda0003800000 */
[----:B------:R-:W-:Y:S05]  /*40f0*/  @!P0 BRA `(.L_x_83) ;  /* 0x0000000000608947 */ /* 0x000fea0003800000 */
[----:B------:R-:W-:Y:S01]  /*4100*/  UMOV UR5, 0x10 ;  /* 0x0000001000057882 */ /* 0x000fe20000000000 */
[----:B------:R-:W-:Y:S01]  /*4110*/  HFMA2 R0, -RZ, RZ, 0, 5.9604644775390625e-08 ;  /* 0x00000001ff007431 */ /* 0x000fe200000001ff */
[----:B------:R-:W-:-:S03]  /*4120*/  MOV R2, 0xffff ;  /* 0x0000ffff00027802 */ /* 0x000fc60000000f00 */
[----:B------:R-:W-:Y:S04]  /*4130*/  DEPBAR.LE SB1, 0x36 ;  /* 0x00009d800000791a */ /* 0x000fe80000000000 */
[----:B------:R-:W1:Y:S02]  /*4140*/  UTCATOMSWS.FIND_AND_SET.ALIGN UP0, UR5, UR5 ;  /* 0x00000005000575e3 */ /* 0x000e640008000800 */
[----:B-1----:R-:W-:Y:S01]  /*4150*/  MOV R3, UR5 ;  /* 0x0000000500037c02 */ /* 0x002fe20008000f00 */
[----:B------:R-:W-:Y:S06]  /*4160*/  BRA.U UP0, `(.L_x_84) ;  /* 0x0000000100187547 */ /* 0x000fec000b800000 */
.L_x_85:
[----:B------:R-:W-:Y:S05]  /*4170*/  NANOSLEEP 0x64 ;  /* 0x000000640000795d */ /* 0x000fea0003800000 */
[----:B------:R-:W-:-:S05]  /*4180*/  UMOV UR5, 0x10 ;  /* 0x0000001000057882 */ /* 0x000fca0000000000 */
[----:B------:R-:W-:Y:S04]  /*4190*/  DEPBAR.LE SB1, 0x36 ;  /* 0x00009d800000791a */ /* 0x000fe80000000000 */
[----:B------:R-:W1:Y:S02]  /*41a0*/  UTCATOMSWS.FIND_AND_SET.ALIGN UP0, UR5, UR5 ;  /* 0x00000005000575e3 */ /* 0x000e640008000800 */
[----:B-1----:R-:W-:Y:S01]  /*41b0*/  MOV R3, UR5 ;  /* 0x0000000500037c02 */ /* 0x002fe20008000f00 */
[----:B------:R-:W-:Y:S05]  /*41c0*/  BRA.U !UP0, `(.L_x_85) ;  /* 0xfffffffd08e87547 */ /* 0x000fea000b83ffff */
.L_x_84:
[-C--:B------:R-:W-:Y:S02]  /*41d0*/  SHF.L.U32 R2, R2, R3.reuse, RZ ;  /* 0x0000000302027219 */ /* 0x080fe400000006ff */
[----:B------:R-:W-:Y:S01]  /*41e0*/  SHF.L.U32 R0, R0, R3, RZ ;  /* 0x0000000300007219 */ /* 0x000fe200000006ff */
[----:B------:R-:W-:Y:S02]  /*41f0*/  IMAD.SHL.U32 R3, R3, 0x20, RZ ;  /* 0x0000002003037824 */ /* 0x000fe400078e00ff */
[----:B------:R1:W-:Y:S04]  /*4200*/  ATOMS.OR RZ, [UR4+0x14], R2 ;  /* 0x00001402ffff798c */ /* 0x0003e8000b000004 */
[----:B------:R1:W-:Y:S04]  /*4210*/  ATOMS.OR RZ, [UR4+0x18], R0 ;  /* 0x00001800ffff798c */ /* 0x0003e8000b000004 */
[----:B------:R1:W-:Y:S01]  /*4220*/  STS [UR37+0x310], R3 ;  /* 0x00031003ff007988 */ /* 0x0003e20008000825 */
[----:B------:R-:W-:Y:S05]  /*4230*/  BRA `(.L_x_83) ;  /* 0x0000000000107947 */ /* 0x000fea0003800000 */
.L_x_82:
[----:B------:R-:W-:Y:S02]  /*4240*/  MOV R0, 0xffffffff ;  /* 0xffffffff00007802 */ /* 0x000fe40000000f00 */
[----:B------:R-:W-:-:S03]  /*4250*/  MOV R2, 0x4280 ;  /* 0x0000428000027802 */ /* 0x000fc60000000f00 */
[----:B------:R1:W-:Y:S04]  /*4260*/  STS [UR37+0x310], R0 ;  /* 0x00031000ff007988 */ /* 0x0003e80008000825 */
[----:B-1-3-5:R-:W-:Y:S05]  /*4270*/  CALL.REL.NOINC `($__internal_1_$__cuda_sm10x_tcgen05_guardrail_trap_phase_invalid_during_alloc) ;  /* 0x0000004400247944 */ /* 0x02afea0003c00000 */
.L_x_83:
[----:B------:R-:W-:Y:S05]  /*4280*/  WARPSYNC.ALL ;  /* 0x0000000000007948 */ /* 0x000fea0003800000 */
[----:B------:R-:W2:Y:S01]  /*4290*/  S2UR UR6, SR_CgaCtaId ;  /* 0x00000000000679c3 */ /* 0x000ea20000008800 */
[----:B------:R-:W-:Y:S01]  /*42a0*/  UMOV UR4, 0x400 ;  /* 0x0000040000047882 */ /* 0x000fe20000000000 */
[----:B------:R-:W-:-:S06]  /*42b0*/  NOP ;  /* 0x0000000000007918 */ /* 0x000fcc0000000000 */
[----:B------:R-:W-:Y:S06]  /*42c0*/  BAR.ARV 0x6, 0xa0 ;  /* 0x0182800000007b1d */ /* 0x000fec0000002000 */
[----:B------:R-:W4:Y:S01]  /*42d0*/  LDCU UR7, c[0x0][0x38c] ;  /* 0x00007180ff0777ac */ /* 0x000f220008000800 */
[----:B------:R-:W-:Y:S01]  /*42e0*/  IMAD.MOV.U32 R11, RZ, RZ, 0x1 ;  /* 0x00000001ff0b7424 */ /* 0x000fe200078e00ff */
[----:B------:R-:W-:Y:S01]  /*42f0*/  CS2R R8, SRZ ;  /* 0x0000000000087805 */ /* 0x000fe2000001ff00 */
[----:B------:R-:W-:Y:S01]  /*4300*/  IMAD.MOV.U32 R10, RZ, RZ, RZ ;  /* 0x000000ffff0a7224 */ /* 0x000fe200078e00ff */
[----:B------:R-:W-:Y:S01]  /*4310*/  UMOV UR18, URZ ;  /* 0x000000ff00127c82 */ /* 0x000fe20008000000 */
[----:B------:R-:W-:Y:S01]  /*4320*/  UMOV UR17, URZ ;  /* 0x000000ff00117c82 */ /* 0x000fe20008000000 */
[----:B------:R-:W-:Y:S01]  /*4330*/  UMOV UR22, 0x0 ;  /* 0x0000000000167882 */ /* 0x000fe20000000000 */
[----:B------:R-:W-:Y:S01]  /*4340*/  UMOV UR23, 0x40804a0 ;  /* 0x040804a000177882 */ /* 0x000fe20000000000 */
[----:B------:R-:W-:Y:S01]  /*4350*/  UMOV UR20, 0x0 ;  /* 0x0000000000147882 */ /* 0x000fe20000000000 */
[----:B------:R-:W-:Y:S01]  /*4360*/  UMOV UR21, 0x40804a0 ;  /* 0x040804a000157882 */ /* 0x000fe20000000000 */
[----:B--2---:R-:W-:Y:S01]  /*4370*/  ULEA UR6, UR6, UR4, 0x18 ;  /* 0x0000000406067291 */ /* 0x004fe2000f8ec0ff */
[----:B------:R-:W2:Y:S03]  /*4380*/  LDCU UR4, c[0x0][0x38c] ;  /* 0x00007180ff0477ac */ /* 0x000ea60008000800 */
[----:B------:R-:W-:-:S02]  /*4390*/  UIADD3 UR11, UPT, UPT, UR6, 0x1500, URZ ;  /* 0x00001500060b7890 */ /* 0x000fc4000fffe0ff */
[----:B----4-:R-:W-:-:S03]  /*43a0*/  UIADD3 UR7, UPT, UPT, UR7, 0x3f, URZ ;  /* 0x0000003f07077890 */ /* 0x010fc6000fffe0ff */
[----:B-1----:R-:W1:Y:S01]  /*43b0*/  LDS R0, [UR6+0x310] ;  /* 0x00031006ff007984 */ /* 0x002e620008000800 */
[----:B------:R-:W-:Y:S02]  /*43c0*/  UIADD3 UR12, UPT, UPT, UR6, 0x25500, URZ ;  /* 0x00025500060c7890 */ /* 0x000fe4000fffe0ff */
[----:B------:R-:W-:Y:S02]  /*43d0*/  USHF.R.S32.HI UR5, URZ, 0x1f, UR7 ;  /* 0x0000001fff057899 */ /* 0x000fe40008011407 */
[----:B------:R-:W-:Y:S02]  /*43e0*/  USHF.R.U32.HI UR11, URZ, 0x4, UR11 ;  /* 0x00000004ff0b7899 */ /* 0x000fe4000801160b */
[----:B------:R-:W-:Y:S02]  /*43f0*/  ULEA.HI UR5, UR5, UR7, URZ, 0x6 ;  /* 0x0000000705057291 */ /* 0x000fe4000f8f30ff */
[----:B------:R-:W-:Y:S02]  /*4400*/  USHF.R.U32.HI UR12, URZ, 0x4, UR12 ;  /* 0x00000004ff0c7899 */ /* 0x000fe4000801160c */
[----:B------:R-:W-:-:S02]  /*4410*/  USHF.R.S32.HI UR5, URZ, 0x6, UR5 ;  /* 0x00000006ff057899 */ /* 0x000fc40008011405 */
[----:B------:R-:W-:Y:S02]  /*4420*/  ULOP3.LUT UR11, UR11, 0x3fff, URZ, 0xc0, !UPT ;  /* 0x00003fff0b0b7892 */ /* 0x000fe4000f8ec0ff */
[----:B------:R-:W-:Y:S02]  /*4430*/  UISETP.LT.AND UP0, UPT, UR5, 0x1, UPT ;  /* 0x000000010500788c */ /* 0x000fe4000bf01270 */
[----:B------:R-:W-:Y:S02]  /*4440*/  ULOP3.LUT UR12, UR12, 0x3fff, URZ, 0xc0, !UPT ;  /* 0x00003fff0c0c7892 */ /* 0x000fe4000f8ec0ff */
[----:B------:R-:W-:Y:S02]  /*4450*/  USEL UR10, UR5, 0x1, !UP0 ;  /* 0x00000001050a7887 */ /* 0x000fe4000c000000 */
[----:B------:R-:W-:Y:S02]  /*4460*/  ULOP3.LUT UR11, UR11, 0x10000, URZ, 0xfc, !UPT ;  /* 0x000100000b0b7892 */ /* 0x000fe4000f8efcff */
[----:B------:R-:W-:-:S02]  /*4470*/  ULOP3.LUT UR12, UR12, 0x10000, URZ, 0xfc, !UPT ;  /* 0x000100000c0c7892 */ /* 0x000fc4000f8efcff */
[----:B------:R-:W-:Y:S02]  /*4480*/  UIADD3 UR10, UPT, UPT, -UR10, URZ, URZ ;  /* 0x000000ff0a0a7290 */ /* 0x000fe4000fffe1ff */
[----:B--2---:R-:W-:Y:S01]  /*4490*/  UISETP.GE.AND UP3, UPT, UR4, 0x1, UPT ;  /* 0x000000010400788c */ /* 0x004fe2000bf66270 */
[----:B-1----:R-:W-:-:S15]  /*44a0*/  R2UR UR19, R0 ;  /* 0x00000000001372ca */ /* 0x002fde00000e0000 */
.L_x_92:
[----:B------:R-:W-:Y:S02]  /*44b0*/  LEA R0, R10, UR6, 0x3 ;  /* 0x000000060a007c11 */ /* 0x000fe4000f8e18ff */
[----:B------:R-:W-:Y:S02]  /*44c0*/  SHF.L.U32 R2, R9, 0x1f, RZ ;  /* 0x0000001f09027819 */ /* 0x000fe400000006ff */
[----:B------:R-:W-:Y:S01]  /*44d0*/  PLOP3.LUT P0, PT, PT, PT, UP3, 0x80, 0x8 ;  /* 0x000000000008781c */ /* 0x000fe20003f0f038 */
[----:B------:R-:W-:Y:S01]  /*44e0*/  VIADD R3, R0, 0x270 ;  /* 0x0000027000037836 */ /* 0x000fe20000000000 */
[----:B-1----:R-:W1:Y:S02]  /*44f0*/  SYNCS.PHASECHK.TRANS64.TRYWAIT P1, [R0+URZ+0x260], R2 ;  /* 0x00026002000075a7 */ /* 0x002e6400080211ff */
[----:B-1----:R-:W-:Y:S09]  /*4500*/  @!P1 BRA `(.L_x_86) ;  /* 0x0000003c004c9947 */ /* 0x002ff20003800000 */
.L_x_207:
[----:B------:R-:W-:Y:S01]  /*4510*/  LEA R4, R10, UR6, 0x4 ;  /* 0x000000060a047c11 */ /* 0x000fe2000f8e20ff */
[----:B------:R-:W-:Y:S01]  /*4520*/  @UP3 ULEA UR4, UR17, UR6, 0x3 ;  /* 0x0000000611043291 */ /* 0x000fe2000f8e18ff */
[----:B------:R-:W-:Y:S01]  /*4530*/  PLOP3.LUT P1, PT, PT, PT, PT, 0x80, 0x8 ;  /* 0x000000000008781c */ /* 0x000fe20003f2f070 */
[----:B------:R-:W-:Y:S01]  /*4540*/  ULEA UR8, UR18, UR6, 0x3 ;  /* 0x0000000612087291 */ /* 0x000fe2000f8e18ff */
[----:B------:R-:W-:Y:S02]  /*4550*/  PRMT R3, RZ, 0x654, R3 ;  /* 0x00000654ff037816 */ /* 0x000fe40000000003 */
[----:B------:R-:W2:Y:S01]  /*4560*/  LDS.128 R4, [R4+0x2f0] ;  /* 0x0002f00004047984 */ /* 0x000ea20000000c00 */
[----:B-1----:R-:W-:Y:S02]  /*4570*/  @P0 SHF.L.U32 R2, R8, 0x1f, RZ ;  /* 0x0000001f08020819 */ /* 0x002fe400000006ff */
[----:B------:R-:W-:Y:S01]  /*4580*/  SHF.L.U32 R0, R11, 0x1f, RZ ;  /* 0x0000001f0b007819 */ /* 0x000fe200000006ff */
[----:B------:R-:W-:Y:S01]  /*4590*/  @!PT LDS RZ, [RZ] ;  /* 0x00000000fffff984 */ /* 0x000fe20000000800 */
[----:B------:R-:W-:Y:S01]  /*45a0*/  @!PT LDS RZ, [RZ] ;  /* 0x00000000fffff984 */ /* 0x000fe20000000800 */
[----:B------:R-:W-:Y:S01]  /*45b0*/  @!PT LDS RZ, [RZ] ;  /* 0x00000000fffff984 */ /* 0x000fe20000000800 */
[----:B------:R-:W-:Y:S01]  /*45c0*/  @!PT LDS RZ, [RZ] ;  /* 0x00000000fffff984 */ /* 0x000fe20000000800 */
[----:B------:R1:W-:Y:S06]  /*45d0*/  MEMBAR.ALL.CTA ;  /* 0x0000000000007992 */ /* 0x0003ec0000008000 */
[----:B-1----:R-:W1:Y:S02]  /*45e0*/  FENCE.VIEW.ASYNC.S ;  /* 0x00000000000073c6 */ /* 0x002e640000000000 */
[----:B-1----:R1:W-:Y:S01]  /*45f0*/  SYNCS.ARRIVE.TRANS64.RED.A1T0 RZ, [R3+URZ], RZ ;  /* 0x000000ff03ff79a7 */ /* 0x0023e200081004ff */
[----:B------:R1:W4:Y:S01]  /*4600*/  @P0 SYNCS.PHASECHK.TRANS64.TRYWAIT P1, [UR4], R2 ;  /* 0x00000002ff0005a7 */ /* 0x0003220008021104 */
[----:B------:R-:W-:-:S04]  /*4610*/  ULEA.HI UR4, UR18, UR18, URZ, 0x1 ;  /* 0x0000001212047291 */ /* 0x000fc8000f8f08ff */
[----:B------:R-:W-:Y:S02]  /*4620*/  USHF.L.U32 UR9, UR4, 0x4, URZ ;  /* 0x0000000404097899 */ /* 0x000fe400080006ff */
[----:B------:R-:W-:Y:S02]  /*4630*/  ULOP3.LUT UR4, UR4, 0xffe, URZ, 0xc0, !UPT ;  /* 0x00000ffe04047892 */ /* 0x000fe4000f8ec0ff */
[----:B------:R-:W-:Y:S02]  /*4640*/  ULOP3.LUT UR9, UR9, 0xffffffe0, URZ, 0xc0, !UPT ;  /* 0xffffffe009097892 */ /* 0x000fe4000f8ec0ff */
[----:B------:R-:W-:Y:S02]  /*4650*/  UIADD3 UR4, UPT, UPT, -UR4, UR18, URZ ;  /* 0x0000001204047290 */ /* 0x000fe4000fffe1ff */
[----:B------:R-:W-:Y:S01]  /*4660*/  UIADD3 UR9, UPT, UPT, UR19, UR9, URZ ;  /* 0x0000000913097290 */ /* 0x000fe2000fffe0ff */
[----:B------:R-:W3:Y:S03]  /*4670*/  SYNCS.PHASECHK.TRANS64.TRYWAIT P0, [UR8+0x2a0], R0 ;  /* 0x0002a000ff0075a7 */ /* 0x000ee60008001108 */
[----:B------:R-:W-:Y:S01]  /*4680*/  ULEA UR9, UR4, UR9, 0x14 ;  /* 0x0000000904097291 */ /* 0x000fe2000f8ea0ff */
[----:B-1234-:R-:W-:Y:S11]  /*4690*/  @!P0 BRA `(.L_x_87) ;  /* 0x0000003800fc8947 */ /* 0x01eff60003800000 */
.L_x_209:
[----:B------:R-:W-:Y:S01]  /*46a0*/  IADD3 R10, PT, PT, R10, 0x1, RZ ;  /* 0x000000010a0a7810 */ /* 0x000fe20007ffe0ff */
[----:B------:R-:W-:Y:S06]  /*46b0*/  BRA.U !UP3, `(.L_x_88) ;  /* 0x000000010b987547 */ /* 0x000fec000b800000 */
[----:B------:R-:W-:Y:S01]  /*46c0*/  UPLOP3.LUT UP4, UPT, UPT, UPT, UPT, 0x40, 0x4 ;  /* 0x000000000004789c */ /* 0x000fe20003f8e870 */
[----:B------:R-:W-:Y:S01]  /*46d0*/  UMOV UR16, UR10 ;  /* 0x0000000a00107c82 */ /* 0x000fe20008000000 */
[----:B------:R-:W-:Y:S01]  /*46e0*/  UMOV UR15, UR5 ;  /* 0x00000005000f7c82 */ /* 0x000fe20008000000 */
[----:B------:R-:W-:-:S08]  /*46f0*/  UMOV UR14, UR17 ;  /* 0x00000011000e7c82 */ /* 0x000fd00008000000 */
.L_x_91:
[----:B------:R-:W-:Y:S02]  /*4700*/  UIADD3 UR16, UPT, UPT, UR16, 0x1, URZ ;  /* 0x0000000110107890 */ /* 0x000fe4000fffe0ff */
[----:B--2---:R-:W-:Y:S02]  /*4710*/  ULEA UR7, UR14, UR6, 0x3 ;  /* 0x000000060e077291 */ /* 0x004fe4000f8e18ff */
[----:B------:R-:W-:Y:S01]  /*4720*/  UISETP.NE.AND UP0, UPT, UR16, URZ, UPT ;  /* 0x000000ff1000728c */ /* 0x000fe2000bf05270 */
[----:B---3--:R-:W-:Y:S10]  /*4730*/  @P1 BRA `(.L_x_89) ;  /* 0x00000000000c1947 */ /* 0x008ff40003800000 */
[----:B-1----:R-:W-:Y:S04]  /*4740*/  SHF.L.U32 R2, R8, 0x1f, RZ ;  /* 0x0000001f08027819 */ /* 0x002fe800000006ff */
[----:B------:R-:W1:Y:S02]  /*4750*/  SYNCS.PHASECHK.TRANS64.TRYWAIT P0, [UR7], R2 ;  /* 0x00000002ff0075a7 */ /* 0x000e640008001107 */
[----:B-1----:R-:W-:Y:S05]  /*4760*/  @!P0 BRA `(.L_x_90) ;  /* 0x0000003800e08947 */ /* 0x002fea0003800000 */
.L_x_89:
[----:B------:R-:W-:Y:S01]  /*4770*/  UISETP.NE.AND UP1, UPT, UR15, 0x1, UPT ;  /* 0x000000010f00788c */ /* 0x000fe2000bf25270 */
[----:B------:R-:W-:Y:S01]  /*4780*/  PLOP3.LUT P1, PT, PT, PT, PT, 0x80, 0x8 ;  /* 0x000000000008781c */ /* 0x000fe20003f2f070 */
[----:B------:R-:W-:Y:S02]  /*4790*/  UIADD3 UR17, UPT, UPT, UR14, 0x1, URZ ;  /* 0x000000010e117890 */ /* 0x000fe4000fffe0ff */
[----:B------:R-:W-:Y:S02]  /*47a0*/  ULEA UR24, UR14, UR12, 0x7 ;  /* 0x0000000c0e187291 */ /* 0x000fe4000f8e38ff */
[----:B------:R-:W-:Y:S01]  /*47b0*/  UISETP.NE.AND UP2, UPT, UR17, 0x24, UPT ;  /* 0x000000241100788c */ /* 0x000fe2000bf45270 */
[----:B------:R-:W-:Y:S01]  /*47c0*/  PLOP3.LUT P0, PT, PT, PT, UP1, 0x80, 0x8 ;  /* 0x000000000008781c */ /* 0x000fe20003f0f018 */
[----:B------:R-:W-:Y:S02]  /*47d0*/  ULEA UR26, UR14, UR11, 0x8 ;  /* 0x0000000b0e1a7291 */ /* 0x000fe4000f8e40ff */
[----:B------:R-:W-:Y:S02]  /*47e0*/  USEL UR13, URZ, 0x1, UP2 ;  /* 0x00000001ff0d7887 */ /* 0x000fe40009000000 */
[----:B------:R-:W-:Y:S02]  /*47f0*/  USEL UR17, UR17, URZ, UP2 ;  /* 0x000000ff11117287 */ /* 0x000fe40009000000 */
[----:B------:R-:W-:Y:S02]  /*4800*/  UIADD3 UR30, UPT, UPT, UR24, 0x2, URZ ;  /* 0x00000002181e7890 */ /* 0x000fe4000fffe0ff */
[----:B------:R-:W-:Y:S01]  /*4810*/  @UP1 ULEA UR4, UR17, UR6, 0x3 ;  /* 0x0000000611041291 */ /* 0x000fe2000f8e18ff */
[----:B------:R-:W-:Y:S01]  /*4820*/  LOP3.LUT R8, R8, UR13, RZ, 0x3c, !PT ;  /* 0x0000000d08087c12 */ /* 0x000fe2000f8e3cff */
[----:B------:R-:W-:Y:S02]  /*4830*/  UIADD3 UR28, UPT, UPT, UR26, 0x2, URZ ;  /* 0x000000021a1c7890 */ /* 0x000fe4000fffe0ff */
[----:B------:R-:W-:Y:S01]  /*4840*/  UIADD3 UR7, UPT, UPT, UR7, 0x120, URZ ;  /* 0x0000012007077890 */ /* 0x000fe2000fffe0ff */
[----:B-1----:R-:W-:Y:S01]  /*4850*/  @P0 SHF.L.U32 R0, R8, 0x1f, RZ ;  /* 0x0000001f08000819 */ /* 0x002fe200000006ff */
[----:B------:R-:W-:Y:S01]  /*4860*/  UMOV UR25, 0x80004020 ;  /* 0x8000402000197882 */ /* 0x000fe20000000000 */
[----:B------:R-:W-:Y:S01]  /*4870*/  UMOV UR27, 0x80004020 ;  /* 0x80004020001b7882 */ /* 0x000fe20000000000 */
[----:B------:R-:W-:Y:S01]  /*4880*/  UMOV UR31, 0x80004020 ;  /* 0x80004020001f7882 */ /* 0x000fe20000000000 */
[----:B------:R2:W3:Y:S01]  /*4890*/  @P0 SYNCS.PHASECHK.TRANS64.TRYWAIT P1, [UR4], R0 ;  /* 0x00000000ff0005a7 */ /* 0x0004e20008021104 */
[----:B------:R-:W-:Y:S01]  /*48a0*/  UIADD3 UR15, UPT, UPT, UR15, -0x1, URZ ;  /* 0xffffffff0f0f7890 */ /* 0x000fe2000fffe0ff */
[----:B------:R2:W-:Y:S01]  /*48b0*/  UTCIMMA gdesc[UR26], gdesc[UR24], tmem[UR9], tmem[UR22], idesc[UR23], UP4 ;  /* 0x00ff16181a0075ea */ /* 0x0005e2000a000109 */
[----:B------:R-:W-:Y:S01]  /*48c0*/  UPLOP3.LUT UP4, UPT, UPT, UPT, UPT, 0x80, 0x8 ;  /* 0x000000000008789c */ /* 0x000fe20003f8f070 */
[----:B------:R-:W-:Y:S01]  /*48d0*/  UMOV UR29, 0x80004020 ;  /* 0x80004020001d7882 */ /* 0x000fe20000000000 */
[----:B------:R-:W-:Y:S01]  /*48e0*/  UMOV UR14, UR17 ;  /* 0x00000011000e7c82 */ /* 0x000fe20008000000 */
[----:B------:R2:W-:Y:S01]  /*48f0*/  UTCIMMA gdesc[UR28], gdesc[UR30], tmem[UR9], tmem[UR20], idesc[UR21], UPT ;  /* 0x00ff141e1c0075ea */ /* 0x0005e2000b800109 */
[----:B------:R2:W-:Y:S01]  /*4900*/  UTCBAR [UR7], URZ ;  /* 0x000000ff070073e9 */ /* 0x0005e200080000ff */
[----:B------:R-:W-:Y:S06]  /*4910*/  BRA.U UP0, `(.L_x_91) ;  /* 0xfffffffd00787547 */ /* 0x000fec000b83ffff */
.L_x_88:
[----:B------:R-:W-:Y:S01]  /*4920*/  UIADD3 UR18, UPT, UPT, UR18, 0x1, URZ ;  /* 0x0000000112127890 */ /* 0x000fe2000fffe0ff */
[----:B------:R-:W-:Y:S01]  /*4930*/  LOP3.LUT P0, RZ, R6, 0x1, RZ, 0xc0, !PT ;  /* 0x0000000106ff7812 */ /* 0x000fe2000780c0ff */
[----:B------:R-:W-:Y:S01]  /*4940*/  UIADD3 UR8, UPT, UPT, UR8, 0x280, URZ ;  /* 0x0000028008087890 */ /* 0x000fe2000fffe0ff */
[----:B---3--:R-:W-:Y:S01]  /*4950*/  ISETP.NE.AND P1, PT, R10, 0x2, PT ;  /* 0x000000020a00780c */ /* 0x008fe20003f25270 */
[----:B------:R-:W-:-:S03]  /*4960*/  UISETP.NE.AND UP0, UPT, UR18, 0x4, UPT ;  /* 0x000000041200788c */ /* 0x000fc6000bf05270 */
[----:B-12---:R-:W-:Y:S01]  /*4970*/  SEL R0, RZ, 0x1, P1 ;  /* 0x00000001ff007807 */ /* 0x006fe20000800000 */
[----:B------:R-:W-:Y:S01]  /*4980*/  USEL UR4, URZ, 0x1, UP0 ;  /* 0x00000001ff047887 */ /* 0x000fe20008000000 */
[----:B------:R-:W-:Y:S01]  /*4990*/  SEL R10, R10, RZ, P1 ;  /* 0x000000ff0a0a7207 */ /* 0x000fe20000800000 */
[----:B------:R-:W-:Y:S01]  /*49a0*/  USEL UR18, UR18, URZ, UP0 ;  /* 0x000000ff12127287 */ /* 0x000fe20008000000 */
[----:B------:R1:W-:Y:S01]  /*49b0*/  UTCBAR [UR8], URZ ;  /* 0x000000ff080073e9 */ /* 0x0003e200080000ff */
[----:B------:R-:W-:Y:S02]  /*49c0*/  LOP3.LUT R9, R9, R0, RZ, 0x3c, !PT ;  /* 0x0000000009097212 */ /* 0x000fe400078e3cff */
[----:B------:R-:W-:Y:S01]  /*49d0*/  LOP3.LUT R11, R11, UR4, RZ, 0x3c, !PT ;  /* 0x000000040b0b7c12 */ /* 0x000fe2000f8e3cff */
[----:B------:R-:W-:Y:S07]  /*49e0*/  @P0 BRA `(.L_x_92) ;  /* 0xfffffff800b00947 */ /* 0x000fee000383ffff */
[----:B------:R-:W2:Y:S01]  /*49f0*/  S2UR UR4, SR_CgaCtaId ;  /* 0x00000000000479c3 */ /* 0x000ea20000008800 */
[----:B------:R-:W-:Y:S01]  /*4a00*/  ELECT P0, URZ, PT ;  /* 0x0000000000ff782f */ /* 0x000fe20003800000 */
[----:B------:R-:W-:Y:S01]  /*4a10*/  IMAD.MOV.U32 R0, RZ, RZ, 0x1 ;  /* 0x00000001ff007424 */ /* 0x000fe200078e00ff */
[----:B------:R-:W-:Y:S01]  /*4a20*/  UIADD3 UR6, UPT, UPT, UR6, 0x2a0, URZ ;  /* 0x000002a006067890 */ /* 0x000fe2000fffe0ff */
[----:B------:R-:W-:Y:S01]  /*4a30*/  SHF.L.U32 R2, R11, 0x1f, RZ ;  /* 0x0000001f0b027819 */ /* 0x000fe200000006ff */
[----:B------:R-:W-:-:S03]  /*4a40*/  UMOV UR5, 0x40 ;  /* 0x0000004000057882 */ /* 0x000fc60000000000 */
[----:B------:R-:W-:Y:S01]  /*4a50*/  UVIRTCOUNT.DEALLOC.SMPOOL 0x80 ;  /* 0x000000800000784c */ /* 0x000fe20000000000 */
[----:B--2---:R-:W-:Y:S02]  /*4a60*/  ULEA UR4, UR4, UR5, 0x18 ;  /* 0x0000000504047291 */ /* 0x004fe4000f8ec0ff */
[----:B------:R-:W-:-:S07]  /*4a70*/  ULEA UR5, UR18, UR6, 0x3 ;  /* 0x0000000612057291 */ /* 0x000fce000f8e18ff */
[----:B------:R2:W-:Y:S02]  /*4a80*/  @P0 STS.U8 [UR4+0x1c], R0 ;  /* 0x00001c00ff000988 */ /* 0x0005e40008000004 */
[----:B------:R-:W3:Y:S02]  /*4a90*/  SYNCS.PHASECHK.TRANS64.TRYWAIT P0, [UR5], R2 ;  /* 0x00000002ff0075a7 */ /* 0x000ee40008001105 */
[----:B--23--:R-:W-:Y:S05]  /*4aa0*/  @!P0 BRA `(.L_x_93) ;  /* 0x0000003800288947 */ /* 0x00cfea0003800000 */
.L_x_212:
[----:B------:R-:W-:-:S04]  /*4ab0*/  UIADD3 UR7, UPT, UPT, UR18, 0x1, URZ ;  /* 0x0000000112077890 */ /* 0x000fc8000fffe0ff */
[----:B------:R-:W-:-:S04]  /*4ac0*/  UISETP.NE.AND UP0, UPT, UR7, 0x4, UPT ;  /* 0x000000040700788c */ /* 0x000fc8000bf05270 */
[----:B-1----:R-:W-:Y:S02]  /*4ad0*/  USEL UR8, URZ, 0x1, UP0 ;  /* 0x00000001ff087887 */ /* 0x002fe40008000000 */
[----:B------:R-:W-:-:S04]  /*4ae0*/  USEL UR7, UR7, URZ, UP0 ;  /* 0x000000ff07077287 */ /* 0x000fc80008000000 */
[----:B------:R-:W-:Y:S01]  /*4af0*/  ULEA UR5, UR7, UR6, 0x3 ;  /* 0x0000000607057291 */ /* 0x000fe2000f8e18ff */
[----:B--2---:R-:W-:-:S04]  /*4b00*/  LOP3.LUT R2, R11, UR8, RZ, 0x3c, !PT ;  /* 0x000000080b027c12 */ /* 0x004fc8000f8e3cff */
[----:B------:R-:W-:-:S04]  /*4b10*/  SHF.L.U32 R3, R2, 0x1f, RZ ;  /* 0x0000001f02037819 */ /* 0x000fc800000006ff */
[----:B------:R-:W1:Y:S02]  /*4b20*/  SYNCS.PHASECHK.TRANS64.TRYWAIT P0, [UR5], R3 ;  /* 0x00000003ff0075a7 */ /* 0x000e640008001105 */
[----:B-1----:R-:W-:Y:S05]  /*4b30*/  @!P0 BRA `(.L_x_94) ;  /* 0x00000038001c8947 */ /* 0x002fea0003800000 */
.L_x_214:
        /* <DEDUP_REMOVED lines=9> */
.L_x_216:
[----:B------:R-:W-:-:S04]  /*4bd0*/  UIADD3 UR7, UPT, UPT, UR7, 0x1, URZ ;  /* 0x0000000107077890 */ /* 0x000fc8000fffe0ff */
[----:B------:R-:W-:-:S04]  /*4be0*/  UISETP.NE.AND UP0, UPT, UR7, 0x4, UPT ;  /* 0x000000040700788c */ /* 0x000fc8000bf05270 */
[----:B------:R-:W-:Y:S02]  /*4bf0*/  USEL UR5, URZ, 0x1, UP0 ;  /* 0x00000001ff057887 */ /* 0x000fe40008000000 */
[----:B------:R-:W-:-:S04]  /*4c00*/  USEL UR7, UR7, URZ, UP0 ;  /* 0x000000ff07077287 */ /* 0x000fc80008000000 */
[----:B------:R-:W-:Y:S01]  /*4c10*/  ULEA UR7, UR7, UR6, 0x3 ;  /* 0x0000000607077291 */ /* 0x000fe2000f8e18ff */
[----:B------:R-:W-:-:S04]  /*4c20*/  LOP3.LUT R2, R2, UR5, RZ, 0x3c, !PT ;  /* 0x0000000502027c12 */ /* 0x000fc8000f8e3cff */
[----:B------:R-:W-:-:S04]  /*4c30*/  SHF.L.U32 R2, R2, 0x1f, RZ ;  /* 0x0000001f02027819 */ /* 0x000fc800000006ff */
[----:B------:R-:W2:Y:S02]  /*4c40*/  SYNCS.PHASECHK.TRANS64.TRYWAIT P0, [UR7], R2 ;  /* 0x00000002ff0075a7 */ /* 0x000ea40008001107 */
[----:B--2---:R-:W-:Y:S05]  /*4c50*/  @!P0 BRA `(.L_x_96) ;  /* 0x0000003800048947 */ /* 0x004fea0003800000 */
.L_x_218:
[----:B------:R-:W-:Y:S01]  /*4c60*/  NOP ;  /* 0x0000000000007918 */ /* 0x000fe20000000000 */
[----:B-1----:R-:W1:Y:S01]  /*4c70*/  LDS R0, [UR4+0x14] ;  /* 0x00001404ff007984 */ /* 0x002e620008000800 */
[----:B------:R-:W-:Y:S01]  /*4c80*/  ULOP3.LUT UR6, UR19, 0xffff, URZ, 0xc0, !UPT ;  /* 0x0000ffff13067892 */ /* 0x000fe2000f8ec0ff */
[----:B------:R-:W-:Y:S01]  /*4c90*/  UMOV UR8, 0xffff ;  /* 0x0000ffff00087882 */ /* 0x000fe20000000000 */
[----:B------:R-:W-:Y:S02]  /*4ca0*/  UMOV UR5, 0x1 ;  /* 0x0000000100057882 */ /* 0x000fe40000000000 */
[----:B------:R-:W-:-:S04]  /*4cb0*/  USHF.R.U32.HI UR6, URZ, 0x5, UR6 ;  /* 0x00000005ff067899 */ /* 0x000fc80008011606 */
[----:B------:R-:W-:Y:S02]  /*4cc0*/  USHF.L.U32 UR8, UR8, UR6, URZ ;  /* 0x0000000608087299 */ /* 0x000fe400080006ff */
[----:B------:R-:W-:-:S04]  /*4cd0*/  USHF.L.U32 UR5, UR5, UR6, URZ ;  /* 0x0000000605057299 */ /* 0x000fc800080006ff */
[----:B-1----:R-:W-:-:S04]  /*4ce0*/  LOP3.LUT R0, R0, UR8, RZ, 0xc0, !PT ;  /* 0x0000000800007c12 */ /* 0x002fc8000f8ec0ff */
[----:B------:R-:W-:-:S13]  /*4cf0*/  ISETP.NE.AND P0, PT, R0, UR8, PT ;  /* 0x0000000800007c0c */ /* 0x000fda000bf05270 */
[----:B------:R-:W-:Y:S05]  /*4d00*/  @P0 BRA `(.L_x_97) ;  /* 0x0000000000580947 */ /* 0x000fea0003800000 */
[----:B------:R-:W1:Y:S02]  /*4d10*/  LDS R0, [UR4+0x18] ;  /* 0x00001804ff007984 */ /* 0x000e640008000800 */
[----:B-1----:R-:W-:-:S04]  /*4d20*/  LOP3.LUT R0, R0, UR5, RZ, 0xc0, !PT ;  /* 0x0000000500007c12 */ /* 0x002fc8000f8ec0ff */
[----:B------:R-:W-:-:S13]  /*4d30*/  ISETP.NE.AND P0, PT, R0, UR5, PT ;  /* 0x0000000500007c0c */ /* 0x000fda000bf05270 */
[----:B------:R-:W-:Y:S05]  /*4d40*/  @P0 BRA `(.L_x_98) ;  /* 0x00000000003c0947 */ /* 0x000fea0003800000 */
[----:B------:R-:W1:Y:S01]  /*4d50*/  S2R R2, SR_LANEID ;  /* 0x0000000000027919 */ /* 0x000e620000000000 */
[----:B------:R-:W-:Y:S01]  /*4d60*/  ULOP3.LUT UR8, URZ, UR8, URZ, 0x33, !UPT ;  /* 0x00000008ff087292 */ /* 0x000fe2000f8e33ff */
[----:B------:R-:W-:Y:S02]  /*4d70*/  VOTEU.ANY UR7, UPT, PT ;  /* 0x0000000000077886 */ /* 0x000fe400038e0100 */
[----:B------:R-:W-:-:S03]  /*4d80*/  UFLO.U32 UR7, UR7 ;  /* 0x00000007000772bd */ /* 0x000fc600080e0000 */
[----:B------:R-:W-:-:S04]  /*4d90*/  IMAD.U32 R0, RZ, RZ, UR8 ;  /* 0x00000008ff007e24 */ /* 0x000fc8000f8e00ff */
[----:B------:R2:W3:Y:S02]  /*4da0*/  REDUX UR6, R0 ;  /* 0x00000000000673c4 */ /* 0x0004e40000000000 */
[----:B------:R4:W-:Y:S01]  /*4db0*/  UTCATOMSWS.AND URZ, UR8 ;  /* 0x0000000800ff79e3 */ /* 0x0009e20008000000 */
[----:B-1----:R-:W-:Y:S02]  /*4dc0*/  ISETP.EQ.U32.AND P0, PT, R2, UR7, PT ;  /* 0x0000000702007c0c */ /* 0x002fe4000bf02070 */
[----:B--2---:R-:W-:Y:S02]  /*4dd0*/  LOP3.LUT R0, RZ, UR5, RZ, 0x33, !PT ;  /* 0x00000005ff007c12 */ /* 0x004fe4000f8e33ff */
[----:B---3--:R-:W-:Y:S02]  /*4de0*/  MOV R2, UR6 ;  /* 0x0000000600027c02 */ /* 0x008fe40008000f00 */
[----:B------:R-:W1:Y:S07]  /*4df0*/  REDUX UR5, R0 ;  /* 0x00000000000573c4 */ /* 0x000e6e0000000000 */
[----:B------:R4:W-:Y:S01]  /*4e00*/  @P0 ATOMS.AND RZ, [UR4+0x14], R2 ;  /* 0x00001402ffff098c */ /* 0x0009e2000a800004 */
[----:B-1----:R-:W-:-:S05]  /*4e10*/  IMAD.U32 R0, RZ, RZ, UR5 ;  /* 0x00000005ff007e24 */ /* 0x002fca000f8e00ff */
[----:B------:R4:W-:Y:S01]  /*4e20*/  @P0 ATOMS.AND RZ, [UR4+0x18], R0 ;  /* 0x00001800ffff098c */ /* 0x0009e2000a800004 */
[----:B------:R-:W-:Y:S05]  /*4e30*/  BRA `(.L_x_99) ;  /* 0x0000000000147947 */ /* 0x000fea0003800000 */
.L_x_98:
[----:B------:R-:W-:Y:S02]  /*4e40*/  MOV R2, 0x4e60 ;  /* 0x00004e6000027802 */ /* 0x000fe40000000f00 */
[----:B-----5:R-:W-:Y:S05]  /*4e50*/  CALL.REL.NOINC `($__internal_0_$__cuda_sm10x_tcgen05_guardrail_trap_col_being_dealloced_not_returned_by_alloc) ;  /* 0x0000003800207944 */ /* 0x020fea0003c00000 */
[----:B------:R-:W-:Y:S05]  /*4e60*/  BRA `(.L_x_99) ;  /* 0x0000000000087947 */ /* 0x000fea0003800000 */
.L_x_97:
[----:B------:R-:W-:Y:S02]  /*4e70*/  MOV R2, 0x4e90 ;  /* 0x00004e9000027802 */ /* 0x000fe40000000f00 */
[----:B-----5:R-:W-:Y:S05]  /*4e80*/  CALL.REL.NOINC `($__internal_2_$__cuda_sm10x_tcgen05_guardrail_trap_unallocated_columns_being_dealloced) ;  /* 0x00000038002c7944 */ /* 0x020fea0003c00000 */
.L_x_99:
[----:B------:R-:W-:Y:S01]  /*4e90*/  NOP ;  /* 0x0000000000007918 */ /* 0x000fe20000000000 */
[----:B----4-:R-:W-:Y:S05]  /*4ea0*/  EXIT ;  /* 0x000000000000794d */ /* 0x010fea0003800000 */
.L_x_81:
[----:B------:R-:W-:-:S09]  /*4eb0*/  UISETP.NE.OR UP2, UPT, UR8, 0x3, !UP2 ;  /* 0x000000030800788c */ /* 0x000fd2000d745670 */
[----:B------:R-:W-:Y:S05]  /*4ec0*/  BRA.U UP2, `(.L_x_100) ;  /* 0x0000000902cc7547 */ /* 0x000fea000b800000 */
[----:B------:R-:W1:Y:S01]  /*4ed0*/  LDCU.64 UR6, c[0x0][0x888] ;  /* 0x00011100ff0677ac */ /* 0x000e620008000a00 */
[----:B------:R-:W2:Y:S01]  /*4ee0*/  LDC R0, c[0x0][0xb30] ;  /* 0x0002cc00ff007b82 */ /* 0x000ea20000000800 */
[----:B------:R-:W-:Y:S02]  /*4ef0*/  HFMA2 R27, -RZ, RZ, 0, 0 ;  /* 0x00000000ff1b7431 */ /* 0x000fe400000001ff */
[----:B------:R-:W-:Y:S01]  /*4f00*/  IMAD.MOV.U32 R29, RZ, RZ, 0x1 ;  /* 0x00000001ff1d7424 */ /* 0x000fe200078e00ff */
[----:B------:R-:W4:Y:S01]  /*4f10*/  LDCU.64 UR4, c[0x0][0x890] ;  /* 0x00011200ff0477ac */ /* 0x000f220008000a00 */
[----:B------:R-:W-:Y:S01]  /*4f20*/  IMAD.MOV.U32 R28, RZ, RZ, RZ ;  /* 0x000000ffff1c7224 */ /* 0x000fe200078e00ff */
[----:B------:R-:W-:Y:S01]  /*4f30*/  MOV R23, 0x800 ;  /* 0x0000080000177802 */ /* 0x000fe20000000f00 */
[----:B------:R-:W-:Y:S01]  /*4f40*/  UMOV UR8, 0x400 ;  /* 0x0000040000087882 */ /* 0x000fe20000000000 */
[----:B------:R-:W3:Y:S01]  /*4f50*/  LDC R22, c[0x0][0x370] ;  /* 0x0000dc00ff167b82 */ /* 0x000ee20000000800 */
[----:B------:R-:W-:-:S07]  /*4f60*/  UPLOP3.LUT UP1, UPT, UPT, UPT, UPT, 0x40, 0x4 ;  /* 0x000000000004789c */ /* 0x000fce0003f2e870 */
[----:B------:R-:W3:Y:S01]  /*4f70*/  LDC R3, c[0x0][0xb0c] ;  /* 0x0002c300ff037b82 */ /* 0x000ee20000000800 */
[----:B-1----:R-:W-:Y:S02]  /*4f80*/  UISETP.NE.U32.AND UP2, UPT, UR6, URZ, UPT ;  /* 0x000000ff0600728c */ /* 0x002fe4000bf45070 */
[----:B------:R-:W-:Y:S02]  /*4f90*/  ULEA UR6, UR37, UR8, 0x18 ;  /* 0x0000000825067291 */ /* 0x000fe4000f8ec0ff */
[----:B------:R-:W-:Y:S02]  /*4fa0*/  UISETP.NE.AND.EX UP2, UPT, UR7, URZ, UPT, UP2 ;  /* 0x000000ff0700728c */ /* 0x000fe4000bf45320 */
[----:B------:R-:W-:Y:S01]  /*4fb0*/  UIADD3 UR7, UPT, UPT, UR6, 0x240, URZ ;  /* 0x0000024006077890 */ /* 0x000fe2000fffe0ff */
[----:B------:R-:W1:Y:S01]  /*4fc0*/  LDC R20, c[0x0][0xb20] ;  /* 0x0002c800ff147b82 */ /* 0x000e620000000800 */
[----:B----4-:R-:W-:Y:S01]  /*4fd0*/  UISETP.NE.U32.AND UP3, UPT, UR4, URZ, UPT ;  /* 0x000000ff0400728c */ /* 0x010fe2000bf65070 */
[----:B--2---:R-:W-:Y:S01]  /*4fe0*/  ISETP.NE.AND P1, PT, R0, 0x1, PT ;  /* 0x000000010000780c */ /* 0x004fe20003f25270 */
[----:B------:R-:W-:-:S02]  /*4ff0*/  UPRMT UR37, UR37, 0x654, UR7 ;  /* 0x0000065425257896 */ /* 0x000fc40008000007 */
[----:B------:R-:W-:-:S03]  /*5000*/  UISETP.NE.AND.EX UP3, UPT, UR5, URZ, UPT, UP3 ;  /* 0x000000ff0500728c */ /* 0x000fc6000bf65330 */
[----:B------:R-:W2:Y:S08]  /*5010*/  LDC.64 R30, c[0x0][0x348] ;  /* 0x0000d200ff1e7b82 */ /* 0x000eb00000000a00 */
[----:B------:R-:W4:Y:S08]  /*5020*/  LDC.64 R14, c[0x0][0xb10] ;  /* 0x0002c400ff0e7b82 */ /* 0x000f300000000a00 */
[----:B------:R-:W1:Y:S08]  /*5030*/  LDC.64 R6, c[0x0][0xb18] ;  /* 0x0002c600ff067b82 */ /* 0x000e700000000a00 */
[----:B------:R-:W1:Y:S08]  /*5040*/  LDC.64 R4, c[0x0][0xb28] ;  /* 0x0002ca00ff047b82 */ /* 0x000e700000000a00 */
[----:B---3--:R-:W1:Y:S02]  /*5050*/  LDC R21, c[0x0][0x374] ;  /* 0x0000dd00ff157b82 */ /* 0x008e640000000800 */
.L_x_108:
[C---:B------:R-:W-:Y:S02]  /*5060*/  LEA R0, R28.reuse, UR6, 0x3 ;  /* 0x000000061c007c11 */ /* 0x040fe4000f8e18ff */
[----:B------:R-:W-:Y:S02]  /*5070*/  SHF.L.U32 R2, R27, 0x1f, RZ ;  /* 0x0000001f1b027819 */ /* 0x000fe400000006ff */
[----:B------:R-:W-:Y:S02]  /*5080*/  LEA R16, R28, UR6, 0x4 ;  /* 0x000000061c107c11 */ /* 0x000fe4000f8e20ff */
[----:B---3--:R-:W3:Y:S02]  /*5090*/  SYNCS.PHASECHK.TRANS64.TRYWAIT P0, [R0+URZ+0x260], R2 ;  /* 0x00026002000075a7 */ /* 0x008ee400080011ff */
[----:B---3--:R-:W-:Y:S05]  /*50a0*/  @!P0 BRA `(.L_x_101) ;  /* 0x0000003400088947 */ /* 0x008fea0003800000 */
.L_x_219:
[----:B------:R-:W-:Y:S01]  /*50b0*/  ISETP.GE.AND P0, PT, R26, 0x1, PT ;  /* 0x000000011a00780c */ /* 0x000fe20003f06270 */
[----:B------:R-:W1:Y:S01]  /*50c0*/  LDS.128 R16, [R16+0x2f0] ;  /* 0x0002f00010107984 */ /* 0x000e620000000c00 */
[----:B------:R-:W-:Y:S01]  /*50d0*/  ISETP.NE.U32.AND P4, PT, RZ, UR4, PT ;  /* 0x00000004ff007c0c */ /* 0x000fe2000bf85070 */
[----:B---3--:R-:W-:Y:S01]  /*50e0*/  VIADD R0, R0, 0x270 ;  /* 0x0000027000007836 */ /* 0x008fe20000000000 */
[----:B------:R-:W-:Y:S02]  /*50f0*/  SHF.L.U32 R24, R29, 0x1f, RZ ;  /* 0x0000001f1d187819 */ /* 0x000fe400000006ff */
[----:B------:R-:W-:Y:S02]  /*5100*/  ISETP.NE.AND.EX P4, PT, RZ, UR5, PT, P4 ;  /* 0x00000005ff007c0c */ /* 0x000fe4000bf85340 */
[----:B------:R-:W-:Y:S01]  /*5110*/  PRMT R0, RZ, 0x654, R0 ;  /* 0x00000654ff007816 */ /* 0x000fe20000000000 */
[----:B------:R-:W-:Y:S01]  /*5120*/  @!PT LDS RZ, [RZ] ;  /* 0x00000000fffff984 */ /* 0x000fe20000000800 */
[----:B------:R-:W-:Y:S01]  /*5130*/  @!PT LDS RZ, [RZ] ;  /* 0x00000000fffff984 */ /* 0x000fe20000000800 */
[----:B------:R-:W-:Y:S01]  /*5140*/  @!PT LDS RZ, [RZ] ;  /* 0x00000000fffff984 */ /* 0x000fe20000000800 */
[----:B------:R-:W-:Y:S01]  /*5150*/  @!PT LDS RZ, [RZ] ;  /* 0x00000000fffff984 */ /* 0x000fe20000000800 */
[----:B------:R3:W-:Y:S06]  /*5160*/  MEMBAR.ALL.CTA ;  /* 0x0000000000007992 */ /* 0x0007ec0000008000 */
[----:B---3--:R-:W3:Y:S02]  /*5170*/  FENCE.VIEW.ASYNC.S ;  /* 0x00000000000073c6 */ /* 0x008ee40000000000 */
[----:B---3--:R3:W-:Y:S01]  /*5180*/  SYNCS.ARRIVE.TRANS64.RED.A1T0 RZ, [R0+URZ], RZ ;  /* 0x000000ff00ff79a7 */ /* 0x0087e200081004ff */
[----:B-1----:R-:W-:Y:S11]  /*5190*/  LOP3.LUT P3, RZ, R18, 0x1, RZ, 0xc0, !PT ;  /* 0x0000000112ff7812 */ /* 0x002ff6000786c0ff */
[----:B------:R-:W-:Y:S02]  /*51a0*/  @!UPT UIADD3 URZ, UPT, UPT, URZ, URZ, URZ ;  /* 0x000000fffffff290 */ /* 0x000fe4000fffe0ff */
[----:B------:R-:W-:Y:S02]  /*51b0*/  @P3 MOV R11, R16 ;  /* 0x00000010000b3202 */ /* 0x000fe40000000f00 */
[----:B------:R-:W-:Y:S01]  /*51c0*/  @P3 LOP3.LUT R10, R17, 0xffff, RZ, 0xc0, !PT ;  /* 0x0000ffff110a3812 */ /* 0x000fe200078ec0ff */
[----:B---3--:R-:W-:Y:S06]  /*51d0*/  @!P0 BRA `(.L_x_102) ;  /* 0x0000000000a48947 */ /* 0x008fec0003800000 */
[-C--:B------:R-:W-:Y:S01]  /*51e0*/  IMAD.HI.U32 R0, R21, R7.reuse, RZ ;  /* 0x0000000715007227 */ /* 0x080fe200078e00ff */
[----:B------:R-:W-:Y:S02]  /*51f0*/  ISETP.NE.AND P0, PT, R6, 0x1, PT ;  /* 0x000000010600780c */ /* 0x000fe40003f05270 */
[----:B------:R-:W-:Y:S01]  /*5200*/  ISETP.NE.AND P2, PT, R26, 0x1, PT ;  /* 0x000000011a00780c */ /* 0x000fe20003f45270 */
[----:B----4-:R-:W-:Y:S01]  /*5210*/  IMAD.HI.U32 R9, R22, R14, RZ ;  /* 0x0000000e16097227 */ /* 0x010fe200078e00ff */
[----:B------:R-:W-:Y:S02]  /*5220*/  SHF.R.U32.HI R0, RZ, R20, R0 ;  /* 0x00000014ff007219 */ /* 0x000fe40000011600 */
[----:B------:R-:W-:Y:S01]  /*5230*/  ISETP.NE.AND P5, PT, R3, 0x1, PT ;  /* 0x000000010300780c */ /* 0x000fe20003fa5270 */
[----:B------:R-:W-:Y:S01]  /*5240*/  IMAD.HI.U32 R13, R10, R7, RZ ;  /* 0x000000070a0d7227 */ /* 0x000fe200078e00ff */
[----:B------:R-:W-:Y:S02]  /*5250*/  SHF.R.U32.HI R9, RZ, R15, R9 ;  /* 0x0000000fff097219 */ /* 0x000fe40000011609 */
[----:B------:R-:W-:Y:S01]  /*5260*/  SEL R0, R21, R0, !P0 ;  /* 0x0000000015007207 */ /* 0x000fe20004000000 */
[----:B------:R-:W-:Y:S01]  /*5270*/  IMAD.HI.U32 R12, R11, R14, RZ ;  /* 0x0000000e0b0c7227 */ /* 0x000fe200078e00ff */
[----:B------:R-:W-:Y:S03]  /*5280*/  SEL R9, R22, R9, !P5 ;  /* 0x0000000916097207 */ /* 0x000fe60006800000 */
[-C--:B------:R-:W-:Y:S01]  /*5290*/  IMAD.HI.U32 R8, R0, R4.reuse, RZ ;  /* 0x0000000400087227 */ /* 0x080fe200078e00ff */
[----:B------:R-:W-:Y:S03]  /*52a0*/  SHF.R.U32.HI R12, RZ, R15, R12 ;  /* 0x0000000fff0c7219 */ /* 0x000fe6000001160c */
[----:B------:R-:W-:Y:S01]  /*52b0*/  IMAD.HI.U32 R2, R9, R4, RZ ;  /* 0x0000000409027227 */ /* 0x000fe200078e00ff */
[-C--:B------:R-:W-:Y:S02]  /*52c0*/  @P2 SHF.R.U32.HI R0, RZ, R5.reuse, R8 ;  /* 0x00000005ff002219 */ /* 0x080fe40000011608 */
[----:B------:R-:W-:Y:S02]  /*52d0*/  SHF.R.U32.HI R8, RZ, R20, R13 ;  /* 0x00000014ff087219 */ /* 0x000fe4000001160d */
[----:B------:R-:W-:Y:S01]  /*52e0*/  @P2 SHF.R.U32.HI R9, RZ, R5, R2 ;  /* 0x00000005ff092219 */ /* 0x000fe20000011602 */
[----:B------:R-:W-:Y:S01]  /*52f0*/  IMAD R0, R26, R0, RZ ;  /* 0x000000001a007224 */ /* 0x000fe200078e02ff */
[----:B------:R-:W-:Y:S02]  /*5300*/  SEL R8, R10, R8, !P0 ;  /* 0x000000080a087207 */ /* 0x000fe40004000000 */
[----:B------:R-:W-:Y:S01]  /*5310*/  SEL R2, R11, R12, !P5 ;  /* 0x0000000c0b027207 */ /* 0x000fe20006800000 */
[----:B------:R-:W-:Y:S01]  /*5320*/  IMAD R12, R26, R9, RZ ;  /* 0x000000091a0c7224 */ /* 0x000fe200078e02ff */
[C---:B------:R-:W-:Y:S01]  /*5330*/  ISETP.GE.AND P0, PT, R8.reuse, R0, PT ;  /* 0x000000000800720c */ /* 0x040fe20003f06270 */
[----:B------:R-:W-:Y:S03]  /*5340*/  IMAD.HI.U32 R0, R8, R4, RZ ;  /* 0x0000000408007227 */ /* 0x000fe600078e00ff */
[----:B------:R-:W-:Y:S02]  /*5350*/  ISETP.GE.OR P0, PT, R2, R12, P0 ;  /* 0x0000000c0200720c */ /* 0x000fe40000706670 */
[-C--:B------:R-:W-:Y:S04]  /*5360*/  SHF.R.U32.HI R0, RZ, R5.reuse, R0 ;  /* 0x00000005ff007219 */ /* 0x080fe80000011600 */
[----:B------:R-:W-:Y:S05]  /*5370*/  SEL R13, R8, R0, !P2 ;  /* 0x00000000080d7207 */ /* 0x000fea0005000000 */
[----:B------:R-:W-:Y:S02]  /*5380*/  IMAD.MOV R12, RZ, RZ, -R13 ;  /* 0x000000ffff0c7224 */ /* 0x000fe400078e0a0d */
[----:B------:R-:W-:Y:S04]  /*5390*/  @!P0 IMAD.HI.U32 R0, R2, R4, RZ ;  /* 0x0000000402008227 */ /* 0x000fe800078e00ff */
[----:B------:R-:W-:Y:S01]  /*53a0*/  IMAD R12, R26, R12, R8 ;  /* 0x0000000c1a0c7224 */ /* 0x000fe200078e0208 */
[----:B------:R-:W-:Y:S04]  /*53b0*/  @!P0 SHF.R.U32.HI R0, RZ, R5, R0 ;  /* 0x00000005ff008219 */ /* 0x000fe80000011600 */
[----:B------:R-:W-:Y:S04]  /*53c0*/  @!P0 SEL R0, R2, R0, !P2 ;  /* 0x0000000002008207 */ /* 0x000fe80005000000 */
[----:B------:R-:W-:Y:S01]  /*53d0*/  @!P0 IADD3 R13, PT, PT, R13, -R0, RZ ;  /* 0x800000000d0d8210 */ /* 0x000fe20007ffe0ff */
[----:B------:R-:W-:Y:S01]  /*53e0*/  @!P0 IMAD R0, R9, R12, R0 ;  /* 0x0000000c09008224 */ /* 0x000fe200078e0200 */
[----:B------:R-:W-:Y:S01]  /*53f0*/  IADD3 R9, PT, PT, -R8, RZ, RZ ;  /* 0x000000ff08097210 */ /* 0x000fe20007ffe1ff */
[--C-:B------:R-:W-:Y:S02]  /*5400*/  IMAD.MOV R12, RZ, RZ, -R2.reuse ;  /* 0x000000ffff0c7224 */ /* 0x100fe400078e0a02 */
[----:B------:R-:W-:Y:S02]  /*5410*/  @!P0 IMAD R8, R13, R26, R2 ;  /* 0x0000001a0d088224 */ /* 0x000fe400078e0202 */
[----:B------:R-:W-:Y:S02]  /*5420*/  @!P0 IMAD.MOV.U32 R2, RZ, RZ, R0 ;  /* 0x000000ffff028224 */ /* 0x000fe400078e0000 */
[----:B------:R-:W-:Y:S02]  /*5430*/  IMAD R11, R3, R12, R11 ;  /* 0x0000000c030b7224 */ /* 0x000fe400078e020b */
[----:B------:R-:W-:Y:S02]  /*5440*/  IMAD R10, R6, R9, R10 ;  /* 0x00000009060a7224 */ /* 0x000fe400078e020a */
[----:B------:R-:W-:Y:S02]  /*5450*/  IMAD R11, R2, R3, R11 ;  /* 0x00000003020b7224 */ /* 0x000fe400078e020b */
[----:B------:R-:W-:Y:S02]  /*5460*/  IMAD R10, R8, R6, R10 ;  /* 0x00000006080a7224 */ /* 0x000fe400078e020a */
.L_x_102:
[----:B------:R-:W-:Y:S05]  /*5470*/  BRA.U UP1, `(.L_x_103) ;  /* 0x0000000101107547 */ /* 0x000fea000b800000 */
[----:B------:R-:W-:Y:S04]  /*5480*/  MOV R2, UR13 ;  /* 0x0000000d00027c02 */ /* 0x000fe80008000f00 */
[----:B------:R-:W-:Y:S04]  /*5490*/  SHF.L.U32 R2, R2, 0x1f, RZ ;  /* 0x0000001f02027819 */ /* 0x000fe800000006ff */
[----:B------:R-:W1:Y:S02]  /*54a0*/  SYNCS.PHASECHK.TRANS64.TRYWAIT P0, [UR6+0x258], R2 ;  /* 0x00025802ff0075a7 */ /* 0x000e640008001106 */
[----:B-1----:R-:W-:Y:S05]  /*54b0*/  @!P0 BRA `(.L_x_104) ;  /* 0x0000003000188947 */ /* 0x002fea0003800000 */
.L_x_103:
[----:B------:R-:W-:Y:S05]  /*54c0*/  BRA.U !UP3, `(.L_x_105) ;  /* 0x000000010b347547 */ /* 0x000fea000b800000 */
[----:B------:R-:W-:Y:S01]  /*54d0*/  UPLOP3.LUT UP0, UPT, UPT, UPT, UP2, 0x80, 0x8 ;  /* 0x000000000008789c */ /* 0x000fe20003f0f020 */
[----:B-1----:R-:W-:Y:S02]  /*54e0*/  HFMA2 R0, -RZ, RZ, 0, 5.9604644775390625e-08 ;  /* 0x00000001ff007431 */ /* 0x002fe400000001ff */
[----:B------:R-:W-:Y:S03]  /*54f0*/  IMAD.MOV.U32 R61, RZ, RZ, 0x1 ;  /* 0x00000001ff3d7424 */ /* 0x000fe600078e00ff */
[----:B------:R-:W-:Y:S05]  /*5500*/  PLOP3.LUT P0, PT, PT, PT, UP0, 0x80, 0x8 ;  /* 0x000000000008781c */ /* 0x000fea0003f0f008 */
[----:B------:R-:W1:Y:S01]  /*5510*/  @UP0 LDCU.64 UR8, c[0x0][0x888] ;  /* 0x00011100ff0807ac */ /* 0x000e620008000a00 */
[----:B------:R-:W-:Y:S07]  /*5520*/  @UP0 UIMAD UR7, UR36, UR4, URZ ;  /* 0x00000004240702a4 */ /* 0x000fee000f8e02ff */
[----:B------:R-:W-:Y:S01]  /*5530*/  @!P0 PRMT R61, R0, 0x7610, R61 ;  /* 0x00007610003d8816 */ /* 0x000fe2000000003d */
[----:B-1----:R-:W-:Y:S03]  /*5540*/  @UP0 UIMAD.WIDE UR8, UR7, 0x4, UR8 ;  /* 0x00000004070808a5 */ /* 0x002fe6000f8e0208 */
[----:B------:R-:W1:Y:S03]  /*5550*/  @!UP0 LDCU UR7, c[0x0][0x880] ;  /* 0x00011000ff0787ac */ /* 0x000e660008000800 */
[----:B-----5:R-:W-:Y:S01]  /*5560*/  IMAD.U32 R34, RZ, RZ, UR8 ;  /* 0x00000008ff227e24 */ /* 0x020fe2000f8e00ff */
[----:B------:R-:W-:Y:S05]  /*5570*/  MOV R35, UR9 ;  /* 0x0000000900237c02 */ /* 0x000fea0008000f00 */
[----:B------:R3:W5:Y:S02]  /*5580*/  @P0 LDG.E R34, desc[UR40][R34.64] ;  /* 0x0000002822220981 */ /* 0x000764000c1e1900 */
[----:B-1-3--:R-:W-:Y:S07]  /*5590*/  @!P0 IMAD.U32 R34, RZ, RZ, UR7 ;  /* 0x00000007ff228e24 */ /* 0x00afee000f8e00ff */
.L_x_105:
[----:B-----5:R-:W-:Y:S01]  /*55a0*/  @!P4 ISETP.EQ.AND P5, PT, R34, RZ, PT ;  /* 0x000000ff2200c20c */ /* 0x020fe20003fa2270 */
[----:B------:R-:W-:Y:S01]  /*55b0*/  @!UPT UIADD3 URZ, UPT, UPT, URZ, URZ, URZ ;  /* 0x000000fffffff290 */ /* 0x000fe2000fffe0ff */
[----:B------:R-:W-:Y:S11]  /*55c0*/  @!P4 BRA `(.L_x_106) ;  /* 0x000000000014c947 */ /* 0x000ff60003800000 */
[----:B------:R-:W-:Y:S02]  /*55d0*/  LOP3.LUT P0, RZ, R61, 0xff, RZ, 0xc0, !PT ;  /* 0x000000ff3dff7812 */ /* 0x000fe4000780c0ff */
[----:B------:R-:W-:Y:S04]  /*55e0*/  PLOP3.LUT P5, PT, PT, PT, UP0, 0x80, 0x8 ;  /* 0x000000000008781c */ /* 0x000fe80003faf008 */
[----:B------:R-:W-:Y:S07]  /*55f0*/  PLOP3.LUT P5, PT, P5, PT, PT, 0x8, 0x80 ;  /* 0x000000000080781c */ /* 0x000fee0002fae170 */
[----:B------:R-:W-:Y:S11]  /*5600*/  @P0 ISETP.EQ.AND P5, PT, R34, RZ, PT ;  /* 0x000000ff2200020c */ /* 0x000ff60003fa2270 */
[----:B------:R-:W-:Y:S02]  /*5610*/  @!UPT UIADD3 URZ, UPT, UPT, URZ, URZ, URZ ;  /* 0x000000fffffff290 */ /* 0x000fe4000fffe0ff */
.L_x_106:
[----:B------:R-:W3:Y:S01]  /*5620*/  SYNCS.PHASECHK.TRANS64.TRYWAIT P4, [UR6+0x248], R24 ;  /* 0x00024818ff0075a7 */ /* 0x000ee20008081106 */
[----:B------:R-:W-:Y:S01]  /*5630*/  @P3 SHF.R.U32.HI R25, RZ, 0x10, R17 ;  /* 0x00000010ff193819 */ /* 0x000fe20000011611 */
[----:B------:R-:W-:Y:S01]  /*5640*/  VIADD R28, R28, 0x1 ;  /* 0x000000011c1c7836 */ /* 0x000fe20000000000 */
[----:B------:R-:W5:Y:S08]  /*5650*/  LDC.64 R8, c[0x0][0xb10] ;  /* 0x0002c400ff087b82 */ /* 0x000f700000000a00 */
[----:B------:R-:W2:Y:S08]  /*5660*/  LDC.64 R12, c[0x0][0xb18] ;  /* 0x0002c600ff0c7b82 */ /* 0x000eb00000000a00 */
[----:B-1----:R-:W1:Y:S08]  /*5670*/  @!P1 LDC R0, c[0x0][0xb20] ;  /* 0x0002c800ff009b82 */ /* 0x002e700000000800 */
[----:B------:R-:W4:Y:S01]  /*5680*/  @!P1 LDC R2, c[0x0][0xb0c] ;  /* 0x0002c300ff029b82 */ /* 0x000f220000000800 */
[C---:B-----5:R-:W-:Y:S05]  /*5690*/  @!P1 IMAD.HI.U32 R8, R11.reuse, R8, RZ ;  /* 0x000000080b089227 */ /* 0x060fea00078e00ff */
[----:B------:R-:W-:Y:S01]  /*56a0*/  @!P1 SHF.R.U32.HI R8, RZ, R9, R8 ;  /* 0x00000009ff089219 */ /* 0x000fe20000011608 */
[----:B--2---:R-:W-:Y:S01]  /*56b0*/  @!P1 IMAD.HI.U32 R13, R10, R13, RZ ;  /* 0x0000000d0a0d9227 */ /* 0x004fe200078e00ff */
[----:B------:R-:W-:Y:S04]  /*56c0*/  @!P1 ISETP.NE.AND P0, PT, R12, 0x1, PT ;  /* 0x000000010c00980c */ /* 0x000fe80003f05270 */
[----:B-1----:R-:W-:Y:S02]  /*56d0*/  @!P1 SHF.R.U32.HI R0, RZ, R0, R13 ;  /* 0x00000000ff009219 */ /* 0x002fe4000001160d */
[----:B----4-:R-:W-:Y:S02]  /*56e0*/  @!P1 ISETP.NE.AND P2, PT, R2, 0x1, PT ;  /* 0x000000010200980c */ /* 0x010fe40003f45270 */
[----:B------:R-:W-:Y:S02]  /*56f0*/  @!P1 SEL R9, R10, R0, !P0 ;  /* 0x000000000a099207 */ /* 0x000fe40004000000 */
[----:B------:R-:W-:Y:S02]  /*5700*/  ELECT P0, URZ, PT ;  /* 0x0000000000ff782f */ /* 0x000fe40003800000 */
[----:B------:R-:W-:Y:S05]  /*5710*/  @!P1 SEL R8, R11, R8, !P2 ;  /* 0x000000080b089207 */ /* 0x000fea0005000000 */
[----:B------:R-:W-:Y:S02]  /*5720*/  @!P1 IMAD.IADD R0, R9, 0x1, -R8 ;  /* 0x0000000109009824 */ /* 0x000fe400078e0a08 */
[----:B------:R-:W-:Y:S02]  /*5730*/  @!P1 IMAD.IADD R8, R8, 0x1, -R9 ;  /* 0x0000000108089824 */ /* 0x000fe400078e0a09 */
[----:B------:R-:W-:Y:S02]  /*5740*/  @!P1 IMAD R11, R0, R2, R11 ;  /* 0x00000002000b9224 */ /* 0x000fe400078e020b */
[----:B------:R-:W-:Y:S01]  /*5750*/  @!P1 IMAD R10, R8, R12, R10 ;  /* 0x0000000c080a9224 */ /* 0x000fe200078e020a */
[----:B---3--:R-:W-:Y:S06]  /*5760*/  @!P4 BRA `(.L_x_107) ;  /* 0x0000002c0084c947 */ /* 0x008fec0003800000 */
.L_x_222:
[----:B------:R-:W-:Y:S01]  /*5770*/  PLOP3.LUT P5, PT, P5, P0, PT, 0xf2, 0x2f ;  /* 0x00000000002f781c */ /* 0x000fe20002fa1e72 */
[----:B------:R-:W-:Y:S01]  /*5780*/  UMOV UR14, 0x0 ;  /* 0x00000000000e7882 */ /* 0x000fe20000000000 */
[----:B------:R-:W-:Y:S01]  /*5790*/  LOP3.LUT R29, R29, 0x1, RZ, 0x3c, !PT ;  /* 0x000000011d1d7812 */ /* 0x000fe200078e3cff */
[----:B------:R-:W-:Y:S01]  /*57a0*/  UMOV UR15, 0x10000000 ;  /* 0x10000000000f7882 */ /* 0x000fe20000000000 */
[----:B------:R-:W-:Y:S01]  /*57b0*/  UMOV UR12, UR36 ;  /* 0x00000024000c7c82 */ /* 0x000fe20008000000 */
[----:B------:R-:W-:Y:S08]  /*57c0*/  @P3 R2UR UR36, R25 ;  /* 0x00000000192432ca */ /* 0x000ff000000e0000 */
[----:B------:R-:W-:Y:S01]  /*57d0*/  @!P5 IADD3 R2, P0, PT, R30, 0x580, RZ ;  /* 0x000005801e02d810 */ /* 0x000fe20007f1e0ff */
[----:B------:R-:W-:Y:S01]  /*57e0*/  @!P5 IMAD.SHL.U32 R59, R59, 0x20, RZ ;  /* 0x000000203b3bd824 */ /* 0x000fe200078e00ff */
[----:B------:R-:W-:Y:S01]  /*57f0*/  VOTEU.ALL UP1, P5 ;  /* 0x0000000000ff7886 */ /* 0x000fe20002820000 */
[----:B------:R-:W-:Y:S01]  /*5800*/  @!P5 IMAD.SHL.U32 R60, R60, 0x40, RZ ;  /* 0x000000403c3cd824 */ /* 0x000fe200078e00ff */
[----:B------:R-:W-:Y:S01]  /*5810*/  @!P5 R2UR UR8, R2 ;  /* 0x000000000208d2ca */ /* 0x000fe200000e0000 */
[----:B-1----:R-:W-:Y:S01]  /*5820*/  @!P5 IMAD.X R0, RZ, RZ, R31, P0 ;  /* 0x000000ffff00d224 */ /* 0x002fe200000e061f */
[----:B------:R-:W-:Y:S01]  /*5830*/  @!P5 R2UR UR10, R59 ;  /* 0x000000003b0ad2ca */ /* 0x000fe200000e0000 */
[----:B------:R-:W-:Y:S01]  /*5840*/  @!UP1 UIADD3 UR9, UPT, UPT, UR6, 0x240, URZ ;  /* 0x0000024006099890 */ /* 0x000fe2000fffe0ff */
[----:B------:R-:W-:Y:S01]  /*5850*/  @!P5 R2UR UR11, R60 ;  /* 0x000000003c0bd2ca */ /* 0x000fe200000e0000 */
[----:B------:R-:W-:Y:S01]  /*5860*/  IMAD.IADD R59, R10, 0x1, R47 ;  /* 0x000000010a3b7824 */ /* 0x000fe200078e022f */
[----:B------:R-:W-:Y:S01]  /*5870*/  @!P5 R2UR UR7, R0 ;  /* 0x000000000007d2ca */ /* 0x000fe200000e0000 */
[----:B------:R-:W-:Y:S01]  /*5880*/  IMAD.IADD R60, R11, 0x1, R58 ;  /* 0x000000010b3c7824 */ /* 0x000fe200078e023a */
[C---:B------:R-:W-:Y:S04]  /*5890*/  ISETP.NE.AND P0, PT, R28.reuse, 0x2, PT ;  /* 0x000000021c00780c */ /* 0x040fe80003f05270 */
[----:B------:R-:W-:Y:S01]  /*58a0*/  SEL R0, RZ, 0x1, P0 ;  /* 0x00000001ff007807 */ /* 0x000fe20000000000 */
[----:B------:R-:W-:Y:S01]  /*58b0*/  IMAD.U32 R8, RZ, RZ, UR8 ;  /* 0x00000008ff087e24 */ /* 0x000fe2000f8e00ff */
[----:B------:R-:W-:Y:S01]  /*58c0*/  @!UP1 UIADD3 UR8, UPT, UPT, UR6, 0x400, URZ ;  /* 0x0000040006089890 */ /* 0x000fe2000fffe0ff */
[----:B------:R-:W-:Y:S01]  /*58d0*/  SEL R28, R28, RZ, P0 ;  /* 0x000000ff1c1c7207 */ /* 0x000fe20000000000 */
[----:B------:R-:W-:Y:S01]  /*58e0*/  VOTEU.ALL UP1, P5 ;  /* 0x0000000000ff7886 */ /* 0x000fe20002820000 */
[----:B------:R-:W-:Y:S02]  /*58f0*/  LOP3.LUT R27, R27, R0, RZ, 0x3c, !PT ;  /* 0x000000001b1b7212 */ /* 0x000fe400078e3cff */
[----:B------:R-:W-:Y:S01]  /*5900*/  IMAD.U32 R9, RZ, RZ, UR7 ;  /* 0x00000007ff097e24 */ /* 0x000fe2000f8e00ff */
[----:B------:R-:W-:Y:S04]  /*5910*/  @!P5 R2UR UR16, R8 ;  /* 0x000000000810d2ca */ /* 0x000fe800000e0000 */
[----:B------:R-:W-:Y:S11]  /*5920*/  @!P5 R2UR UR17, R9 ;  /* 0x000000000911d2ca */ /* 0x000ff600000e0000 */
[----:B------:R-:W-:Y:S02]  /*5930*/  @!UPT UIADD3 URZ, UPT, UPT, URZ, URZ, URZ ;  /* 0x000000fffffff290 */ /* 0x000fe4000fffe0ff */
[----:B------:R3:W-:Y:S01]  /*5940*/  @!UP1 UTMALDG.3D [UR8], [UR16], desc[UR14] ;  /* 0x00000e08100095b4 */ /* 0x0007e20008011000 */
[----:B------:R3:W-:Y:S01]  /*5950*/  @!P5 SYNCS.ARRIVE.TRANS64.RED.A0TR RZ, [UR6+0x240], R23 ;  /* 0x00024017ffffd9a7 */ /* 0x0007e20008300406 */
[----:B------:R-:W-:Y:S01]  /*5960*/  UPLOP3.LUT UP1, UPT, UPT, UPT, UPT, 0x80, 0x8 ;  /* 0x000000000008789c */ /* 0x000fe20003f2f070 */
[----:B------:R-:W-:Y:S01]  /*5970*/  SYNCS.ARRIVE.TRANS64.RED.A1T0 RZ, [UR37], RZ ;  /* 0x000000ffffff79a7 */ /* 0x000fe20008100425 */
[----:B------:R-:W-:Y:S09]  /*5980*/  @P3 BRA `(.L_x_108) ;  /* 0xfffffff400b43947 */ /* 0x000ff2000383ffff */
[----:B------:R-:W-:Y:S07]  /*5990*/  MOV R0, UR6 ;  /* 0x0000000600007c02 */ /* 0x000fee0008000f00 */
.L_x_109:
[----:B-1----:R-:W-:-:S04]  /*59a0*/  SHF.L.U32 R2, R29, 0x1f, RZ ;  /* 0x0000001f1d027819 */ /* 0x002fc800000006ff */
[----:B------:R1:W2:Y:S03]  /*59b0*/  SYNCS.PHASECHK.TRANS64.TRYWAIT P0, [R0+URZ+0x248], R2 ;  /* 0x00024802000075a7 */ /* 0x0002a600080011ff */
[----:B--2---:R-:W-:Y:S05]  /*59c0*/  @!P0 NANOSLEEP.SYNCS 0x989680 ;  /* 0x009896800000895d */ /* 0x004fea0003900000 */
[----:B------:R-:W2:Y:S02]  /*59d0*/  @!P0 SYNCS.PHASECHK.TRANS64 P0, [R0+URZ+0x248], R2 ;  /* 0x00024802000085a7 */ /* 0x000ea400080010ff */
[----:B--23--:R-:W-:Y:S05]  /*59e0*/  @P0 EXIT ;  /* 0x000000000000094d */ /* 0x00cfea0003800000 */
[----:B------:R-:W-:Y:S05]  /*59f0*/  BRA `(.L_x_109) ;  /* 0xfffffffc00e87947 */ /* 0x000fea000383ffff */
.L_x_100:
[----:B------:R-:W-:-:S06]  /*5a00*/  UISETP.GE.AND UP1, UPT, UR8, 0x4, UPT ;  /* 0x000000040800788c */ /* 0x000fcc000bf26270 */
[----:B------:R-:W-:-:S13]  /*5a10*/  PLOP3.LUT P0, PT, PT, PT, UP1, 0x80, 0x8 ;  /* 0x000000000008781c */ /* 0x000fda0003f0f018 */
[----:B------:R-:W-:Y:S05]  /*5a20*/  @!P0 EXIT ;  /* 0x000000000000894d */ /* 0x000fea0003800000 */
[----:B------:R-:W-:Y:S01]  /*5a30*/  BAR.SYNC.DEFER_BLOCKING 0x6, 0xa0 ;  /* 0x0182800000007b1d */ /* 0x000fe20000010000 */
[C---:B------:R-:W-:Y:S01]  /*5a40*/  IMAD.SHL.U32 R3, R65.reuse, 0x20, RZ ;  /* 0x0000002041037824 */ /* 0x040fe200078e00ff */
[----:B------:R-:W-:Y:S01]  /*5a50*/  CS2R R70, SRZ ;  /* 0x0000000000467805 */ /* 0x000fe2000001ff00 */
[C---:B------:R-:W-:Y:S02]  /*5a60*/  IMAD.SHL.U32 R2, R65.reuse, 0x10, RZ ;  /* 0x0000001041027824 */ /* 0x040fe400078e00ff */
[----:B------:R-:W-:Y:S01]  /*5a70*/  IMAD.U32 R32, R65, 0x10000, RZ ;  /* 0x0001000041207824 */ /* 0x000fe200078e00ff */
[----:B------:R-:W-:Y:S02]  /*5a80*/  UMOV UR43, 0x400 ;  /* 0x00000400002b7882 */ /* 0x000fe40000000000 */
[----:B------:R-:W1:Y:S01]  /*5a90*/  LDC R64, c[0x0][0x370] ;  /* 0x0000dc00ff407b82 */ /* 0x000e620000000800 */
[----:B------:R-:W-:Y:S01]  /*5aa0*/  ULEA UR43, UR37, UR43, 0x18 ;  /* 0x0000002b252b7291 */ /* 0x000fe2000f8ec0ff */
[----:B------:R-:W-:Y:S01]  /*5ab0*/  LOP3.LUT R4, R3, 0x80, RZ, 0xc0, !PT ;  /* 0x0000008003047812 */ /* 0x000fe200078ec0ff */
[----:B------:R-:W-:Y:S01]  /*5ac0*/  IMAD.SHL.U32 R66, R65, 0x4, RZ ;  /* 0x0000000441427824 */ /* 0x000fe200078e00ff */
[----:B------:R-:W-:Y:S01]  /*5ad0*/  LOP3.LUT R2, R2, 0x600, RZ, 0xc0, !PT ;  /* 0x0000060002027812 */ /* 0x000fe200078ec0ff */
[----:B------:R-:W-:Y:S01]  /*5ae0*/  UIADD3 UR4, UPT, UPT, UR43, 0xc00, URZ ;  /* 0x00000c002b047890 */ /* 0x000fe2000fffe0ff */
[----:B------:R-:W-:Y:S01]  /*5af0*/  LOP3.LUT R4, R4, 0x10, R65, 0xf8, !PT ;  /* 0x0000001004047812 */ /* 0x000fe200078ef841 */
[----:B------:R-:W-:Y:S01]  /*5b00*/  IMAD.MOV.U32 R31, RZ, RZ, RZ ;  /* 0x000000ffff1f7224 */ /* 0x000fe200078e00ff */
[----:B------:R-:W2:Y:S01]  /*5b10*/  LDC R28, c[0x0][0xb0c] ;  /* 0x0002c300ff1c7b82 */ /* 0x000ea20000000800 */
[--C-:B------:R-:W-:Y:S01]  /*5b20*/  LOP3.LUT R2, R2, 0x60, R3.reuse, 0xf8, !PT ;  /* 0x0000006002027812 */ /* 0x100fe200078ef803 */
[----:B------:R-:W-:Y:S01]  /*5b30*/  IMAD.MOV.U32 R74, RZ, RZ, RZ ;  /* 0x000000ffff4a7224 */ /* 0x000fe200078e00ff */
[----:B------:R-:W-:Y:S01]  /*5b40*/  LOP3.LUT R32, R32, 0x600000, RZ, 0xc0, !PT ;  /* 0x0060000020207812 */ /* 0x000fe200078ec0ff */
[----:B------:R-:W-:Y:S01]  /*5b50*/  IMAD.MOV.U32 R69, RZ, RZ, RZ ;  /* 0x000000ffff457224 */ /* 0x000fe200078e00ff */
[----:B------:R-:W-:Y:S01]  /*5b60*/  LOP3.LUT R66, R4, 0x10, R66, 0x78, !PT ;  /* 0x0000001004427812 */ /* 0x000fe200078e7842 */
[----:B------:R-:W-:Y:S01]  /*5b70*/  IMAD.U32 R72, RZ, RZ, UR4 ;  /* 0x00000004ff487e24 */ /* 0x000fe2000f8e00ff */
[----:B------:R-:W-:Y:S01]  /*5b80*/  LOP3.LUT R2, R2, 0x100, R3, 0xf8, !PT ;  /* 0x0000010002027812 */ /* 0x000fe200078ef803 */
[----:B------:R-:W4:Y:S01]  /*5b90*/  LDC R62, c[0x0][0xb20] ;  /* 0x0002c800ff3e7b82 */ /* 0x000f220000000800 */
[----:B------:R-:W3:Y:S01]  /*5ba0*/  LDS R0, [UR43+0x310] ;  /* 0x0003102bff007984 */ /* 0x000ee20008000800 */
[----:B------:R-:W1:Y:S01]  /*5bb0*/  LDCU.64 UR46, c[0x0][0x348] ;  /* 0x00006900ff2e77ac */ /* 0x000e620008000a00 */
[----:B------:R-:W-:Y:S01]  /*5bc0*/  LOP3.LUT R66, R2, R66, RZ, 0xfc, !PT ;  /* 0x0000004202427212 */ /* 0x000fe200078efcff */
[----:B------:R-:W1:Y:S04]  /*5bd0*/  LDCU.64 UR38, c[0x0][0x888] ;  /* 0x00011100ff2677ac */ /* 0x000e680008000a00 */
[----:B------:R-:W1:Y:S01]  /*5be0*/  LDC R27, c[0x0][0xb30] ;  /* 0x0002cc00ff1b7b82 */ /* 0x000e620000000800 */
[----:B------:R-:W-:-:S07]  /*5bf0*/  UIADD3 UR42, UPT, UPT, UR43, 0x400, URZ ;  /* 0x000004002b2a7890 */ /* 0x000fce000fffe0ff */
[----:B------:R-:W1:Y:S08]  /*5c00*/  LDC.64 R56, c[0x0][0xb10] ;  /* 0x0002c400ff387b82 */ /* 0x000e700000000a00 */
[----:B------:R-:W1:Y:S08]  /*5c10*/  LDC.64 R24, c[0x0][0xb18] ;  /* 0x0002c600ff187b82 */ /* 0x000e700000000a00 */
[----:B------:R-:W1:Y:S08]  /*5c20*/  LDC.64 R52, c[0x0][0x888] ;  /* 0x00022200ff347b82 */ /* 0x000e700000000a00 */
[----:B------:R-:W1:Y:S01]  /*5c30*/  LDC.64 R22, c[0x0][0xb28] ;  /* 0x0002ca00ff167b82 */ /* 0x000e620000000a00 */
[----:B---3--:R-:W-:-:S07]  /*5c40*/  IMAD.IADD R32, R0, 0x1, R32 ;  /* 0x0000000100207824 */ /* 0x008fce00078e0220 */
[----:B------:R-:W3:Y:S08]  /*5c50*/  LDC.64 R54, c[0x0][0x890] ;  /* 0x00022400ff367b82 */ /* 0x000ef00000000a00 */
[----:B------:R-:W1:Y:S08]  /*5c60*/  LDC.64 R50, c[0x0][0x8b0] ;  /* 0x00022c00ff327b82 */ /* 0x000e700000000a00 */
[----:B------:R-:W1:Y:S08]  /*5c70*/  LDC.64 R48, c[0x0][0x8a8] ;  /* 0x00022a00ff307b82 */ /* 0x000e700000000a00 */
[----:B--2-4-:R-:W1:Y:S02]  /*5c80*/  LDC R63, c[0x0][0x374] ;  /* 0x0000dd00ff3f7b82 */ /* 0x014e640000000800 */
.L_x_127:
[----:B------:R-:W-:Y:S02]  /*5c90*/  LEA R0, R74, UR43, 0x3 ;  /* 0x0000002b4a007c11 */ /* 0x000fe4000f8e18ff */
[----:B------:R-:W-:Y:S02]  /*5ca0*/  SHF.L.U32 R2, R70, 0x1f, RZ ;  /* 0x0000001f46027819 */ /* 0x000fe400000006ff */
[----:B------:R-:W-:Y:S02]  /*5cb0*/  LEA R16, R74, UR43, 0x4 ;  /* 0x0000002b4a107c11 */ /* 0x000fe4000f8e20ff */
[----:B--2---:R-:W2:Y:S02]  /*5cc0*/  SYNCS.PHASECHK.TRANS64.TRYWAIT P0, [R0+URZ+0x260], R2 ;  /* 0x00026002000075a7 */ /* 0x004ea400080011ff */
[----:B-12---:R-:W-:Y:S05]  /*5cd0*/  @!P0 BRA `(.L_x_110) ;  /* 0x0000002800408947 */ /* 0x006fea0003800000 */
.L_x_223:
[----:B------:R-:W4:Y:S01]  /*5ce0*/  LDC.64 R10, c[0x0][0xb10] ;  /* 0x0002c400ff0a7b82 */ /* 0x000f220000000a00 */
[----:B------:R-:W3:Y:S01]  /*5cf0*/  LDS.128 R16, [R16+0x2f0] ;  /* 0x0002f00010107984 */ /* 0x000ee20000000c00 */
[----:B-1----:R-:W-:Y:S01]  /*5d00*/  ISETP.NE.AND P1, PT, R27, 0x1, PT ;  /* 0x000000011b00780c */ /* 0x002fe20003f25270 */
[----:B--2---:R-:W-:Y:S01]  /*5d10*/  VIADD R0, R0, 0x270 ;  /* 0x0000027000007836 */ /* 0x004fe20000000000 */
[----:B------:R-:W-:Y:S04]  /*5d20*/  ISETP.GE.AND P0, PT, R26, 0x1, PT ;  /* 0x000000011a00780c */ /* 0x000fe80003f06270 */
[----:B------:R-:W1:Y:S01]  /*5d30*/  LDC.64 R8, c[0x0][0xb18] ;  /* 0x0002c600ff087b82 */ /* 0x000e620000000a00 */
[----:B------:R-:W-:Y:S01]  /*5d40*/  PRMT R0, RZ, 0x654, R0 ;  /* 0x00000654ff007816 */ /* 0x000fe20000000000 */
[----:B------:R-:W-:Y:S01]  /*5d50*/  @!PT LDS RZ, [RZ] ;  /* 0x00000000fffff984 */ /* 0x000fe20000000800 */
[----:B------:R-:W-:Y:S01]  /*5d60*/  @!PT LDS RZ, [RZ] ;  /* 0x00000000fffff984 */ /* 0x000fe20000000800 */
[----:B------:R-:W-:Y:S01]  /*5d70*/  @!PT LDS RZ, [RZ] ;  /* 0x00000000fffff984 */ /* 0x000fe20000000800 */
[----:B------:R-:W-:Y:S01]  /*5d80*/  @!PT LDS RZ, [RZ] ;  /* 0x00000000fffff984 */ /* 0x000fe20000000800 */
[----:B------:R2:W-:Y:S06]  /*5d90*/  MEMBAR.ALL.CTA ;  /* 0x0000000000007992 */ /* 0x0005ec0000008000 */
[----:B--2---:R-:W2:Y:S01]  /*5da0*/  FENCE.VIEW.ASYNC.S ;  /* 0x00000000000073c6 */ /* 0x004ea20000000000 */
[----:B------:R-:W1:Y:S08]  /*5db0*/  @!P1 LDC R12, c[0x0][0xb20] ;  /* 0x0002c800ff0c9b82 */ /* 0x000e700000000800 */
[----:B------:R-:W1:Y:S01]  /*5dc0*/  @!P1 LDC R7, c[0x0][0xb0c] ;  /* 0x0002c300ff079b82 */ /* 0x000e620000000800 */
[----:B--2---:R2:W-:Y:S01]  /*5dd0*/  SYNCS.ARRIVE.TRANS64.RED.A1T0 RZ, [R0+URZ], RZ ;  /* 0x000000ff00ff79a7 */ /* 0x0045e200081004ff */
[----:B---3--:R-:W-:Y:S04]  /*5de0*/  LOP3.LUT P4, RZ, R18, 0x1, RZ, 0xc0, !PT ;  /* 0x0000000112ff7812 */ /* 0x008fe8000788c0ff */
[----:B------:R-:W-:Y:S09]  /*5df0*/  P2R R73, PR, RZ, 0x10 ;  /* 0x00000010ff497803 */ /* 0x000ff20000000000 */
[----:B------:R-:W-:Y:S02]  /*5e00*/  @P4 MOV R30, R16 ;  /* 0x00000010001e4202 */ /* 0x000fe40000000f00 */
[----:B------:R-:W-:Y:S01]  /*5e10*/  @P4 LOP3.LUT R29, R17, 0xffff, RZ, 0xc0, !PT ;  /* 0x0000ffff111d4812 */ /* 0x000fe200078ec0ff */
[----:B--2-4-:R-:W-:Y:S06]  /*5e20*/  @!P0 BRA `(.L_x_111) ;  /* 0x0000000000a48947 */ /* 0x014fec0003800000 */
[-C--:B------:R-:W-:Y:S01]  /*5e30*/  IMAD.HI.U32 R0, R63, R25.reuse, RZ ;  /* 0x000000193f007227 */ /* 0x080fe200078e00ff */
[----:B------:R-:W-:Y:S02]  /*5e40*/  ISETP.NE.AND P0, PT, R24, 0x1, PT ;  /* 0x000000011800780c */ /* 0x000fe40003f05270 */
[----:B------:R-:W-:Y:S01]  /*5e50*/  ISETP.NE.AND P2, PT, R26, 0x1, PT ;  /* 0x000000011a00780c */ /* 0x000fe20003f45270 */
[----:B------:R-:W-:Y:S01]  /*5e60*/  IMAD.HI.U32 R4, R64, R56, RZ ;  /* 0x0000003840047227 */ /* 0x000fe200078e00ff */
[----:B------:R-:W-:Y:S02]  /*5e70*/  SHF.R.U32.HI R0, RZ, R62, R0 ;  /* 0x0000003eff007219 */ /* 0x000fe40000011600 */
[----:B------:R-:W-:Y:S01]  /*5e80*/  ISETP.NE.AND P3, PT, R28, 0x1, PT ;  /* 0x000000011c00780c */ /* 0x000fe20003f65270 */
[----:B------:R-:W-:Y:S01]  /*5e90*/  IMAD.HI.U32 R6, R29, R25, RZ ;  /* 0x000000191d067227 */ /* 0x000fe200078e00ff */
[-C--:B------:R-:W-:Y:S02]  /*5ea0*/  SHF.R.U32.HI R4, RZ, R57.reuse, R4 ;  /* 0x00000039ff047219 */ /* 0x080fe40000011604 */
        /* <DEDUP_REMOVED lines=14> */
[C---:B------:R-:W-:Y:S03]  /*5f90*/  IMAD.HI.U32 R0, R3.reuse, R22, RZ ;  /* 0x0000001603007227 */ /* 0x040fe600078e00ff */
[C---:B------:R-:W-:Y:S02]  /*5fa0*/  ISETP.GE.OR P0, PT, R2.reuse, R5, P0 ;  /* 0x000000050200720c */ /* 0x040fe40000706670 */
[----:B------:R-:W-:Y:S04]  /*5fb0*/  SHF.R.U32.HI R0, RZ, R23, R0 ;  /* 0x00000017ff007219 */ /* 0x000fe80000011600 */
[C---:B------:R-:W-:Y:S05]  /*5fc0*/  SEL R6, R3.reuse, R0, !P2 ;  /* 0x0000000003067207 */ /* 0x040fea0005000000 */
        /* <DEDUP_REMOVED lines=14> */
[----:B------:R-:W-:Y:S07]  /*60b0*/  IMAD R29, R3, R24, R29 ;  /* 0x00000018031d7224 */ /* 0x000fee00078e021d */
.L_x_111:
[----:B------:R-:W-:Y:S01]  /*60c0*/  @!P1 IMAD.HI.U32 R0, R30, R10, RZ ;  /* 0x0000000a1e009227 */ /* 0x000fe200078e00ff */
[----:B-1----:R-:W-:Y:S01]  /*60d0*/  @!P1 ISETP.NE.AND P0, PT, R8, 0x1, PT ;  /* 0x000000010800980c */ /* 0x002fe20003f05270 */
[----:B------:R-:W-:Y:S01]  /*60e0*/  ULOP3.LUT UP0, URZ, UR42, 0x90, URZ, 0xc0, !UPT ;  /* 0x000000902aff7892 */ /* 0x000fe2000f80c0ff */
[----:B------:R-:W-:Y:S01]  /*60f0*/  @!P1 ISETP.NE.AND P2, PT, R7, 0x1, PT ;  /* 0x000000010700980c */ /* 0x000fe20003f45270 */
[C---:B------:R-:W-:Y:S01]  /*6100*/  @!P1 IMAD.HI.U32 R2, R29.reuse, R9, RZ ;  /* 0x000000091d029227 */ /* 0x040fe200078e00ff */
[----:B------:R-:W-:Y:S02]  /*6110*/  @!P1 SHF.R.U32.HI R0, RZ, R11, R0 ;  /* 0x0000000bff009219 */ /* 0x000fe40000011600 */
[----:B------:R-:W-:Y:S01]  /*6120*/  @P4 SHF.R.U32.HI R68, RZ, 0x10, R17 ;  /* 0x00000010ff444819 */ /* 0x000fe20000011611 */
[----:B------:R-:W-:Y:S01]  /*6130*/  VIADD R74, R74, 0x1 ;  /* 0x000000014a4a7836 */ /* 0x000fe20000000000 */
[----:B------:R-:W-:Y:S02]  /*6140*/  @!P1 SHF.R.U32.HI R2, RZ, R12, R2 ;  /* 0x0000000cff029219 */ /* 0x000fe40000011602 */
[----:B------:R-:W-:Y:S02]  /*6150*/  @!P1 SEL R3, R30, R0, !P2 ;  /* 0x000000001e039207 */ /* 0x000fe40005000000 */
[----:B------:R-:W-:Y:S05]  /*6160*/  @!P1 SEL R2, R29, R2, !P0 ;  /* 0x000000021d029207 */ /* 0x000fea0004000000 */
[----:B------:R-:W-:Y:S02]  /*6170*/  @!P1 IMAD.IADD R0, R2, 0x1, -R3 ;  /* 0x0000000102009824 */ /* 0x000fe400078e0a03 */
[----:B------:R-:W-:Y:S02]  /*6180*/  @!P1 IMAD.IADD R2, R3, 0x1, -R2 ;  /* 0x0000000103029824 */ /* 0x000fe400078e0a02 */
[----:B------:R-:W-:Y:S02]  /*6190*/  @!P1 IMAD R30, R0, R7, R30 ;  /* 0x00000007001e9224 */ /* 0x000fe400078e021e */
[----:B------:R-:W-:Y:S01]  /*61a0*/  @!P1 IMAD R29, R2, R8, R29 ;  /* 0x00000008021d9224 */ /* 0x000fe200078e021d */
[----:B------:R-:W-:Y:S06]  /*61b0*/  BRA.U !UP0, `(.L_x_112) ;  /* 0x0000000108407547 */ /* 0x000fec000b800000 */
[----:B------:R-:W1:Y:S01]  /*61c0*/  LDCU.64 UR8, c[0x4][0x80] ;  /* 0x01001000ff0877ac */ /* 0x000e620008000a00 */
[----:B------:R-:W-:Y:S01]  /*61d0*/  MOV R3, 0x0 ;  /* 0x0000000000037802 */ /* 0x000fe20000000f00 */
[----:B------:R-:W-:Y:S02]  /*61e0*/  HFMA2 R12, -RZ, RZ, 0, 5.9604644775390625e-08 ;  /* 0x00000001ff0c7431 */ /* 0x000fe400000001ff */
[----:B------:R-:W-:Y:S02]  /*61f0*/  IMAD.MOV.U32 R8, RZ, RZ, 0x70 ;  /* 0x00000070ff087424 */ /* 0x000fe400078e00ff */
[----:B------:R-:W-:Y:S01]  /*6200*/  IMAD.MOV.U32 R13, RZ, RZ, RZ ;  /* 0x000000ffff0d7224 */ /* 0x000fe200078e00ff */
[----:B------:R-:W2:Y:S01]  /*6210*/  LDCU.64 UR6, c[0x4][0x88] ;  /* 0x01001100ff0677ac */ /* 0x000ea20008000a00 */
[----:B------:R-:W3:Y:S01]  /*6220*/  LDC.64 R2, c[0x4][R3] ;  /* 0x0100000003027b82 */ /* 0x000ee20000000a00 */
[----:B------:R-:W4:Y:S01]  /*6230*/  LDCU.64 UR4, c[0x4][0x8] ;  /* 0x01000100ff0477ac */ /* 0x000f220008000a00 */
[----:B-1----:R-:W-:Y:S01]  /*6240*/  MOV R5, UR9 ;  /* 0x0000000900057c02 */ /* 0x002fe20008000f00 */
[----:B------:R-:W-:Y:S01]  /*6250*/  IMAD.U32 R4, RZ, RZ, UR8 ;  /* 0x00000008ff047e24 */ /* 0x000fe2000f8e00ff */
[----:B--2---:R-:W-:Y:S01]  /*6260*/  MOV R7, UR7 ;  /* 0x0000000700077c02 */ /* 0x004fe20008000f00 */
[----:B------:R-:W-:Y:S01]  /*6270*/  IMAD.U32 R6, RZ, RZ, UR6 ;  /* 0x00000006ff067e24 */ /* 0x000fe2000f8e00ff */
[----:B----4-:R-:W-:Y:S01]  /*6280*/  MOV R11, UR5 ;  /* 0x00000005000b7c02 */ /* 0x010fe20008000f00 */
[----:B------:R-:W-:Y:S02]  /*6290*/  IMAD.U32 R10, RZ, RZ, UR4 ;  /* 0x00000004ff0a7e24 */ /* 0x000fe4000f8e00ff */
[----:B------:R-:W-:Y:S07]  /*62a0*/  LEPC R20, `(.L_x_112) ;  /* 0x000000001014794e */ /* 0x000fee0000000000 */
[----:B---3-5:R-:W-:Y:S05]  /*62b0*/  CALL.ABS.NOINC R2 ;  /* 0x0000000002007343 */ /* 0x028fea0003c00000 */
.L_x_112:
[----:B------:R-:W-:Y:S01]  /*62c0*/  LOP3.LUT P0, RZ, R72, 0x90, RZ, 0xc0, !PT ;  /* 0x0000009048ff7812 */ /* 0x000fe2000780c0ff */
[----:B------:R-:W-:Y:S11]  /*62d0*/  BSSY.RECONVERGENT B6, `(.L_x_113) ;  /* 0x0000013000067945 */ /* 0x000ff60003800200 */
[----:B------:R-:W-:Y:S01]  /*62e0*/  @!UPT UIADD3 URZ, UPT, UPT, URZ, URZ, URZ ;  /* 0x000000fffffff290 */ /* 0x000fe2000fffe0ff */
[----:B------:R-:W-:Y:S05]  /*62f0*/  @!P0 BRA `(.L_x_114) ;  /* 0x0000000000408947 */ /* 0x000fea0003800000 */
        /* <DEDUP_REMOVED lines=16> */
.L_x_114:
[----:B------:R-:W-:Y:S05]  /*6400*/  BSYNC.RECONVERGENT B6 ;  /* 0x0000000000067941 */ /* 0x000fea0003800200 */
.L_x_113:
[----:B------:R-:W-:Y:S01]  /*6410*/  ISETP.NE.U32.AND P3, PT, R54, RZ, PT ;  /* 0x000000ff3600720c */ /* 0x000fe20003f65070 */
[----:B------:R-:W-:Y:S01]  /*6420*/  UISETP.NE.AND UP1, UPT, UR44, URZ, UPT ;  /* 0x000000ff2c00728c */ /* 0x000fe2000bf25270 */
[----:B------:R-:W-:Y:S02]  /*6430*/  ISETP.NE.U32.AND P4, PT, R50, RZ, PT ;  /* 0x000000ff3200720c */ /* 0x000fe40003f85070 */
[----:B------:R-:W-:Y:S02]  /*6440*/  ISETP.NE.AND.EX P3, PT, R55, RZ, PT, P3 ;  /* 0x000000ff3700720c */ /* 0x000fe40003f65330 */
[----:B------:R-:W-:Y:S02]  /*6450*/  PLOP3.LUT P1, PT, PT, PT, PT, 0x8, 0x80 ;  /* 0x000000000080781c */ /* 0x000fe40003f2e170 */
[----:B------:R-:W-:Y:S02]  /*6460*/  PLOP3.LUT P0, PT, PT, PT, UP1, 0x80, 0x8 ;  /* 0x000000000008781c */ /* 0x000fe40003f0f018 */
[----:B------:R-:W-:Y:S02]  /*6470*/  ISETP.NE.AND.EX P4, PT, R51, RZ, PT, P4 ;  /* 0x000000ff3300720c */ /* 0x000fe40003f85340 */
[----:B------:R-:W1:Y:S09]  /*6480*/  @UP1 LDCU.64 UR4, c[0x0][0x888] ;  /* 0x00011100ff0417ac */ /* 0x000e720008000a00 */
[----:B------:R-:W-:Y:S01]  /*6490*/  @P0 PLOP3.LUT P1, PT, P3, PT, PT, 0x80, 0x8 ;  /* 0x000000000008081c */ /* 0x000fe20001f2f070 */
[----:B-1----:R-:W-:Y:S04]  /*64a0*/  @UP1 UISETP.NE.U32.AND UP0, UPT, UR4, URZ, UPT ;  /* 0x000000ff0400128c */ /* 0x002fe8000bf05070 */
[----:B------:R-:W-:Y:S04]  /*64b0*/  @UP1 UISETP.NE.AND.EX UP0, UPT, UR5, URZ, UPT, UP0 ;  /* 0x000000ff0500128c */ /* 0x000fe8000bf05300 */
[----:B------:R-:W-:Y:S01]  /*64c0*/  @UP1 USEL UR4, URZ, 0xffffffff, UP0 ;  /* 0xffffffffff041887 */ /* 0x000fe20008000000 */
[----:B------:R-:W-:Y:S11]  /*64d0*/  @!P3 BRA `(.L_x_115) ;  /* 0x00000000002cb947 */ /* 0x000ff60003800000 */
[----:B------:R-:W-:Y:S01]  /*64e0*/  ISETP.NE.U32.AND P2, PT, R52, RZ, PT ;  /* 0x000000ff3400720c */ /* 0x000fe20003f45070 */
[----:B------:R-:W-:Y:S03]  /*64f0*/  IMAD.MOV.U32 R61, RZ, RZ, 0x1 ;  /* 0x00000001ff3d7424 */ /* 0x000fe600078e00ff */
[----:B------:R-:W-:Y:S11]  /*6500*/  ISETP.NE.AND.EX P2, PT, R53, RZ, PT, P2 ;  /* 0x000000ff3500720c */ /* 0x000ff60003f45320 */
[----:B------:R-:W-:Y:S02]  /*6510*/  @!UPT UIADD3 URZ, UPT, UPT, URZ, URZ, URZ ;  /* 0x000000fffffff290 */ /* 0x000fe4000fffe0ff */
[----:B------:R-:W1:Y:S01]  /*6520*/  @P2 LDC.64 R2, c[0x0][0x888] ;  /* 0x00022200ff022b82 */ /* 0x000e620000000a00 */
[----:B------:R-:W-:Y:S04]  /*6530*/  @P2 IMAD R0, R54, UR36, RZ ;  /* 0x0000002436002c24 */ /* 0x000fe8000f8e02ff */
[----:B-1----:R-:W-:Y:S04]  /*6540*/  @P2 IMAD.WIDE R2, R0, 0x4, R2 ;  /* 0x0000000400022825 */ /* 0x002fe800078e0202 */
[----:B------:R-:W-:Y:S01]  /*6550*/  HFMA2 R0, -RZ, RZ, 0, 5.9604644775390625e-08 ;  /* 0x00000001ff007431 */ /* 0x000fe200000001ff */
[----:B-----5:R1:W5:Y:S04]  /*6560*/  @P2 LDG.E R34, desc[UR40][R2.64] ;  /* 0x0000002802222981 */ /* 0x020368000c1e1900 */
[----:B------:R-:W-:Y:S01]  /*6570*/  @!P2 PRMT R61, R0, 0x7610, R61 ;  /* 0x00007610003da816 */ /* 0x000fe2000000003d */
[----:B-1----:R-:W2:Y:S06]  /*6580*/  @!P2 LDC R34, c[0x0][0x880] ;  /* 0x00022000ff22ab82 */ /* 0x002eac0000000800 */
.L_x_115:
[----:B------:R-:W-:Y:S05]  /*6590*/  @!P4 BRA `(.L_x_116) ;  /* 0x000000000020c947 */ /* 0x000fea0003800000 */
[----:B------:R-:W-:Y:S04]  /*65a0*/  ISETP.NE.U32.AND P2, PT, R48, RZ, PT ;  /* 0x000000ff3000720c */ /* 0x000fe80003f45070 */
[----:B------:R-:W-:Y:S11]  /*65b0*/  ISETP.NE.AND.EX P2, PT, R49, RZ, PT, P2 ;  /* 0x000000ff3100720c */ /* 0x000ff60003f45320 */
[----:B------:R-:W-:Y:S02]  /*65c0*/  @!UPT UIADD3 URZ, UPT, UPT, URZ, URZ, URZ ;  /* 0x000000fffffff290 */ /* 0x000fe4000fffe0ff */
[----:B------:R-:W1:Y:S01]  /*65d0*/  @P2 LDC.64 R2, c[0x0][0x8a8] ;  /* 0x00022a00ff022b82 */ /* 0x000e620000000a00 */
[----:B------:R-:W-:Y:S04]  /*65e0*/  @P2 IMAD R0, R50, UR36, RZ ;  /* 0x0000002432002c24 */ /* 0x000fe8000f8e02ff */
[----:B-1----:R-:W-:Y:S05]  /*65f0*/  @P2 IMAD.WIDE R2, R0, 0x4, R2 ;  /* 0x0000000400022825 */ /* 0x002fea00078e0202 */
[----:B-----5:R1:W5:Y:S02]  /*6600*/  @P2 LDG.E R33, desc[UR40][R2.64] ;  /* 0x0000002802212981 */ /* 0x020364000c1e1900 */
[----:B-1----:R-:W3:Y:S02]  /*6610*/  @!P2 LDC R33, c[0x0][0x8a0] ;  /* 0x00022800ff21ab82 */ /* 0x002ee40000000800 */
.L_x_116:
[----:B--2--5:R-:W-:Y:S01]  /*6620*/  @P0 ISETP.NE.AND P4, PT, R34, RZ, PT ;  /* 0x000000ff2200020c */ /* 0x024fe20003f85270 */
[----:B------:R-:W-:Y:S01]  /*6630*/  IMAD.U32 R0, RZ, RZ, UR4 ;  /* 0x00000004ff007e24 */ /* 0x000fe2000f8e00ff */
[----:B------:R-:W-:Y:S01]  /*6640*/  @P0 LOP3.LUT P2, RZ, R61, 0xff, RZ, 0xc0, !PT ;  /* 0x000000ff3dff0812 */ /* 0x000fe2000784c0ff */
[----:B------:R-:W-:Y:S01]  /*6650*/  BSSY B1, `(.L_x_117) ;  /* 0x0000034000017945 */ /* 0x000fe20003800000 */
[----:B------:R-:W-:Y:S02]  /*6660*/  @P0 SEL R2, RZ, 0xffffffff, P4 ;  /* 0xffffffffff020807 */ /* 0x000fe40002000000 */
[----:B------:R-:W-:Y:S02]  /*6670*/  CS2R R38, SRZ ;  /* 0x0000000000267805 */ /* 0x000fe4000001ff00 */
[----:B------:R-:W-:Y:S02]  /*6680*/  LEA R35, R31, UR43, 0x3 ;  /* 0x0000002b1f237c11 */ /* 0x000fe4000f8e18ff */
[----:B------:R-:W-:Y:S02]  /*6690*/  CS2R R36, SRZ ;  /* 0x0000000000247805 */ /* 0x000fe4000001ff00 */
[----:B------:R-:W-:Y:S02]  /*66a0*/  @P1 SEL R2, R0, R2, !P2 ;  /* 0x0000000200021207 */ /* 0x000fe40005000000 */
[----:B------:R-:W-:Y:S02]  /*66b0*/  SHF.L.U32 R3, R71, 0x1f, RZ ;  /* 0x0000001f47037819 */ /* 0x000fe400000006ff */
[----:B------:R-:W-:Y:S02]  /*66c0*/  @P0 LOP3.LUT R2, R2, 0x1, RZ, 0xc0, !PT ;  /* 0x0000000102020812 */ /* 0x000fe400078ec0ff */
[----:B------:R-:W-:Y:S02]  /*66d0*/  PLOP3.LUT P5, PT, PT, PT, PT, 0x8, 0x80 ;  /* 0x000000000080781c */ /* 0x000fe40003fae170 */
[----:B------:R-:W-:Y:S02]  /*66e0*/  ISETP.NE.U32.OR P1, PT, R2, 0x1, !P0 ;  /* 0x000000010200780c */ /* 0x000fe40004725470 */
[----:B------:R-:W-:Y:S11]  /*66f0*/  LEA.HI R2, R31, R31, RZ, 0x1 ;  /* 0x0000001f1f027211 */ /* 0x000ff600078f08ff */
[----:B------:R-:W-:Y:S04]  /*6700*/  @P1 SHF.L.U32 R0, R69, 0x1f, RZ ;  /* 0x0000001f45001819 */ /* 0x000fe800000006ff */
[----:B------:R1:W2:Y:S01]  /*6710*/  @P1 SYNCS.PHASECHK.TRANS64.TRYWAIT P0, [UR43+0x240], R0 ;  /* 0x00024000ff0015a7 */ /* 0x0002a2000800112b */
[----:B------:R4:W3:Y:S01]  /*6720*/  SYNCS.PHASECHK.TRANS64.TRYWAIT P4, [R35+URZ+0x280], R3 ;  /* 0x00028003230075a7 */ /* 0x0008e200080811ff */
[C---:B-1----:R-:W-:Y:S01]  /*6730*/  IMAD.SHL.U32 R0, R2.reuse, 0x10, RZ ;  /* 0x0000001002007824 */ /* 0x042fe200078e00ff */
[----:B------:R-:W-:Y:S04]  /*6740*/  LOP3.LUT R2, R2, 0xffe, RZ, 0xc0, !PT ;  /* 0x00000ffe02027812 */ /* 0x000fe800078ec0ff */
[----:B------:R-:W-:Y:S01]  /*6750*/  LOP3.LUT R0, R0, 0xffffffe0, RZ, 0xc0, !PT ;  /* 0xffffffe000007812 */ /* 0x000fe200078ec0ff */
[----:B------:R-:W-:Y:S04]  /*6760*/  IMAD.IADD R2, R31, 0x1, -R2 ;  /* 0x000000011f027824 */ /* 0x000fe800078e0a02 */
[----:B------:R-:W-:Y:S04]  /*6770*/  IMAD.IADD R0, R32, 0x1, R0 ;  /* 0x0000000120007824 */ /* 0x000fe800078e0200 */
[----:B------:R-:W-:Y:S01]  /*6780*/  IMAD R2, R2, 0x100000, R0 ;  /* 0x0010000002027824 */ /* 0x000fe200078e0200 */
[----:B--2---:R-:W-:Y:S01]  /*6790*/  @P1 PLOP3.LUT P5, PT, P0, PT, PT, 0x8, 0x80 ;  /* 0x000000000080181c */ /* 0x004fe200007ae170 */
[----:B------:R-:W-:Y:S01]  /*67a0*/  @!UPT UIADD3 URZ, UPT, UPT, URZ, URZ, URZ ;  /* 0x000000fffffff290 */ /* 0x000fe2000fffe0ff */
[----:B---34-:R-:W-:Y:S11]  /*67b0*/  @!P1 BRA `(.L_x_118) ;  /* 0x0000000000749947 */ /* 0x018ff60003800000 */
[----:B------:R-:W-:Y:S01]  /*67c0*/  ISETP.NE.U32.AND P0, PT, RZ, UR38, PT ;  /* 0x00000026ff007c0c */ /* 0x000fe2000bf05070 */
[----:B------:R-:W-:Y:S01]  /*67d0*/  BSSY B0, `(.L_x_119) ;  /* 0x0000010000007945 */ /* 0x000fe20003800000 */
[----:B------:R-:W-:Y:S02]  /*67e0*/  ISETP.NE.AND P2, PT, R34, RZ, PT ;  /* 0x000000ff2200720c */ /* 0x000fe40003f45270 */
[----:B------:R-:W-:Y:S02]  /*67f0*/  CS2R R38, SRZ ;  /* 0x0000000000267805 */ /* 0x000fe4000001ff00 */
[----:B------:R-:W-:Y:S02]  /*6800*/  ISETP.NE.AND.EX P0, PT, RZ, UR39, PT, P0 ;  /* 0x00000027ff007c0c */ /* 0x000fe4000bf05300 */
[----:B------:R-:W-:Y:S02]  /*6810*/  CS2R R36, SRZ ;  /* 0x0000000000247805 */ /* 0x000fe4000001ff00 */
[----:B------:R-:W-:Y:S02]  /*6820*/  LOP3.LUT P1, RZ, R61, 0xff, RZ, 0xc0, !PT ;  /* 0x000000ff3dff7812 */ /* 0x000fe4000782c0ff */
[----:B------:R-:W-:Y:S02]  /*6830*/  SEL R0, RZ, 0xffffffff, P2 ;  /* 0xffffffffff007807 */ /* 0x000fe40001000000 */
[----:B------:R-:W-:Y:S04]  /*6840*/  SEL R4, RZ, 0xffffffff, P0 ;  /* 0xffffffffff047807 */ /* 0x000fe80000000000 */
[----:B------:R-:W-:Y:S04]  /*6850*/  @P3 SEL R0, R4, R0, !P1 ;  /* 0x0000000004003207 */ /* 0x000fe80004800000 */
[----:B------:R-:W-:Y:S04]  /*6860*/  LOP3.LUT R0, R0, 0x1, RZ, 0xc0, !PT ;  /* 0x0000000100007812 */ /* 0x000fe800078ec0ff */
[----:B------:R-:W-:Y:S01]  /*6870*/  ISETP.NE.U32.AND P0, PT, R0, 0x1, PT ;  /* 0x000000010000780c */ /* 0x000fe20003f05070 */
[----:B------:R-:W-:Y:S01]  /*6880*/  @!UPT UIADD3 URZ, UPT, UPT, URZ, URZ, URZ ;  /* 0x000000fffffff290 */ /* 0x000fe2000fffe0ff */
[----:B------:R-:W-:Y:S11]  /*6890*/  @!P5 BRA `(.L_x_120) ;  /* 0x00000000000cd947 */ /* 0x000ff60003800000 */
[----:B------:R-:W-:Y:S04]  /*68a0*/  SHF.L.U32 R4, R69, 0x1f, RZ ;  /* 0x0000001f45047819 */ /* 0x000fe800000006ff */
[----:B------:R-:W1:Y:S02]  /*68b0*/  SYNCS.PHASECHK.TRANS64.TRYWAIT P1, [UR43+0x240], R4 ;  /* 0x00024004ff0075a7 */ /* 0x000e64000802112b */
[----:B-1----:R-:W-:Y:S05]  /*68c0*/  @!P1 BRA `(.L_x_121) ;  /* 0x0000001c00589947 */ /* 0x002fea0003800000 */
.L_x_120:
[----:B------:R-:W-:Y:S05]  /*68d0*/  BSYNC B0 ;  /* 0x0000000000007941 */ /* 0x000fea0003800000 */
.L_x_119:
[----:B------:R2:W3:Y:S01]  /*68e0*/  @P0 LDS.128 R36, [R66+UR43+0x400] ;  /* 0x0004002b42240984 */ /* 0x0004e20008000c00 */
[----:B------:R-:W-:Y:S01]  /*68f0*/  UIADD3 UR4, UPT, UPT, UR43, 0x248, URZ ;  /* 0x000002482b047890 */ /* 0x000fe2000fffe0ff */
[----:B------:R-:W-:Y:S01]  /*6900*/  LOP3.LUT R69, R69, 0x1, RZ, 0x3c, !PT ;  /* 0x0000000145457812 */ /* 0x000fe200078e3cff */
[----:B------:R-:W-:Y:S01]  /*6910*/  @!PT LDS RZ, [RZ] ;  /* 0x00000000fffff984 */ /* 0x000fe20000000800 */
[----:B------:R-:W-:Y:S01]  /*6920*/  @!PT LDS RZ, [RZ] ;  /* 0x00000000fffff984 */ /* 0x000fe20000000800 */
[----:B------:R-:W-:Y:S01]  /*6930*/  @!PT LDS RZ, [RZ] ;  /* 0x00000000fffff984 */ /* 0x000fe20000000800 */
[----:B------:R-:W-:Y:S01]  /*6940*/  @!PT LDS RZ, [RZ] ;  /* 0x00000000fffff984 */ /* 0x000fe20000000800 */
[----:B------:R4:W-:Y:S06]  /*6950*/  MEMBAR.ALL.CTA ;  /* 0x0000000000007992 */ /* 0x0009ec0000008000 */
[----:B----4-:R-:W4:Y:S01]  /*6960*/  FENCE.VIEW.ASYNC.S ;  /* 0x00000000000073c6 */ /* 0x010f220000000000 */
[----:B------:R-:W-:Y:S09]  /*6970*/  UPRMT UR4, UR37, 0x654, UR4 ;  /* 0x0000065425047896 */ /* 0x000ff20008000004 */
[----:B----4-:R-:W-:Y:S03]  /*6980*/  SYNCS.ARRIVE.TRANS64.RED.A1T0 RZ, [UR4], RZ ;  /* 0x000000ffffff79a7 */ /* 0x010fe60008100404 */
.L_x_118:
[----:B------:R-:W-:Y:S05]  /*6990*/  BSYNC B1 ;  /* 0x0000000000017941 */ /* 0x000fea0003800000 */
.L_x_117:
[----:B-1----:R-:W-:Y:S04]  /*69a0*/  SHF.R.U32.HI R0, RZ, 0x15, R2 ;  /* 0x00000015ff007819 */ /* 0x002fe80000011602 */
[----:B------:R-:W-:Y:S01]  /*69b0*/  LOP3.LUT P0, RZ, R0, 0x3, R67, 0x48, !PT ;  /* 0x0000000300ff7812 */ /* 0x000fe20007804843 */
[----:B------:R-:W-:Y:S01]  /*69c0*/  @!UPT UIADD3 URZ, UPT, UPT, URZ, URZ, URZ ;  /* 0x000000fffffff290 */ /* 0x000fe2000fffe0ff */
[----:B------:R-:W-:Y:S11]  /*69d0*/  @P4 BRA `(.L_x_122) ;  /* 0x0000000000084947 */ /* 0x000ff60003800000 */
[----:B------:R-:W1:Y:S02]  /*69e0*/  SYNCS.PHASECHK.TRANS64.TRYWAIT P1, [R35+URZ+0x280], R3 ;  /* 0x00028003230075a7 */ /* 0x000e6400080211ff */
[----:B-1----:R-:W-:Y:S05]  /*69f0*/  @!P1 BRA `(.L_x_123) ;  /* 0x0000001c00249947 */ /* 0x002fea0003800000 */
.L_x_122:
[----:B------:R-:W-:Y:S05]  /*6a00*/  @!P0 BRA `(.L_x_124) ;  /* 0x0000000000408947 */ /* 0x000fea0003800000 */
[----:B------:R-:W4:Y:S01]  /*6a10*/  LDCU.64 UR8, c[0x4][0x70] ;  /* 0x01000e00ff0877ac */ /* 0x000f220008000a00 */
[----:B------:R-:W-:Y:S01]  /*6a20*/  MOV R15, 0x0 ;  /* 0x00000000000f7802 */ /* 0x000fe20000000f00 */
[----:B------:R-:W-:Y:S02]  /*6a30*/  HFMA2 R12, -RZ, RZ, 0, 5.9604644775390625e-08 ;  /* 0x00000001ff0c7431 */ /* 0x000fe400000001ff */
[----:B------:R-:W-:Y:S02]  /*6a40*/  IMAD.MOV.U32 R8, RZ, RZ, 0x192 ;  /* 0x00000192ff087424 */ /* 0x000fe400078e00ff */
[----:B------:R-:W-:Y:S01]  /*6a50*/  IMAD.MOV.U32 R13, RZ, RZ, RZ ;  /* 0x000000ffff0d7224 */ /* 0x000fe200078e00ff */
[----:B------:R-:W5:Y:S01]  /*6a60*/  LDCU.64 UR6, c[0x4][0x78] ;  /* 0x01000f00ff0677ac */ /* 0x000f620008000a00 */
[----:B------:R-:W1:Y:S01]  /*6a70*/  LDC.64 R14, c[0x4][R15] ;  /* 0x010000000f0e7b82 */ /* 0x000e620000000a00 */
[----:B------:R-:W2:Y:S01]  /*6a80*/  LDCU.64 UR4, c[0x4][0x10] ;  /* 0x01000200ff0477ac */ /* 0x000ea20008000a00 */
[----:B----4-:R-:W-:Y:S01]  /*6a90*/  MOV R5, UR9 ;  /* 0x0000000900057c02 */ /* 0x010fe20008000f00 */
[----:B------:R-:W-:Y:S01]  /*6aa0*/  IMAD.U32 R4, RZ, RZ, UR8 ;  /* 0x00000008ff047e24 */ /* 0x000fe2000f8e00ff */
[----:B-----5:R-:W-:Y:S01]  /*6ab0*/  MOV R7, UR7 ;  /* 0x0000000700077c02 */ /* 0x020fe20008000f00 */
[----:B------:R-:W-:Y:S01]  /*6ac0*/  IMAD.U32 R6, RZ, RZ, UR6 ;  /* 0x00000006ff067e24 */ /* 0x000fe2000f8e00ff */
[----:B--2---:R-:W-:Y:S01]  /*6ad0*/  MOV R11, UR5 ;  /* 0x00000005000b7c02 */ /* 0x004fe20008000f00 */
[----:B------:R-:W-:Y:S02]  /*6ae0*/  IMAD.U32 R10, RZ, RZ, UR4 ;  /* 0x00000004ff0a7e24 */ /* 0x000fe4000f8e00ff */
[----:B------:R-:W-:Y:S07]  /*6af0*/  LEPC R20, `(.L_x_124) ;  /* 0x000000001014794e */ /* 0x000fee0000000000 */
[----:B-1-3--:R-:W-:Y:S05]  /*6b00*/  CALL.ABS.NOINC R14 ;  /* 0x000000000e007343 */ /* 0x00afea0003c00000 */
.L_x_124:
[----:B------:R-:W-:Y:S01]  /*6b10*/  LOP3.LUT P0, RZ, R65, 0x60, RZ, 0xc0, !PT ;  /* 0x0000006041ff7812 */ /* 0x000fe2000780c0ff */
[----:B------:R-:W-:Y:S05]  /*6b20*/  WARPSYNC.ALL ;  /* 0x0000000000007948 */ /* 0x000fea0003800000 */
[C---:B---3--:R-:W-:Y:S01]  /*6b30*/  IMAD.SHL.U32 R44, R37.reuse, 0x100, RZ ;  /* 0x00000100252c7824 */ /* 0x048fe200078e00ff */
[----:B------:R-:W-:Y:S01]  /*6b40*/  R2UR UR4, R2 ;  /* 0x00000000020472ca */ /* 0x000fe200000e0000 */
[----:B------:R-:W-:Y:S01]  /*6b50*/  BSSY.RECONVERGENT B0, `(.L_x_125) ;  /* 0x0000061000007945 */ /* 0x000fe20003800200 */
[C---:B------:R-:W-:Y:S02]  /*6b60*/  SHF.L.U32 R2, R36.reuse, 0x10, RZ ;  /* 0x0000001024027819 */ /* 0x040fe400000006ff */
[C---:B------:R-:W-:Y:S02]  /*6b70*/  PRMT R0, R36.reuse, 0x8880, RZ ;  /* 0x0000888024007816 */ /* 0x040fe400000000ff */
[----:B-1----:R-:W-:Y:S02]  /*6b80*/  SHF.L.U32 R3, R36, 0x8, RZ ;  /* 0x0000000824037819 */ /* 0x002fe400000006ff */
[----:B------:R-:W-:Y:S02]  /*6b90*/  SHF.R.S32.HI R2, RZ, 0x18, R2 ;  /* 0x00000018ff027819 */ /* 0x000fe40000011402 */
[----:B------:R-:W-:Y:S02]  /*6ba0*/  PRMT R46, R37, 0x8880, RZ ;  /* 0x00008880252e7816 */ /* 0x000fe400000000ff */
[----:B------:R-:W-:Y:S01]  /*6bb0*/  SHF.R.S32.HI R3, RZ, 0x18, R3 ;  /* 0x00000018ff037819 */ /* 0x000fe20000011403 */
[----:B------:R-:W-:Y:S01]  /*6bc0*/  LDTM.16dp32bit_t0_t15.x16 R4, tmem[UR4] ;  /* 0x00000004000479ee */ /* 0x000fe20008a00000 */
[----:B------:R-:W1:Y:S01]  /*6bd0*/  LDTM.16dp32bit_t16_t31.x16 R4, tmem[UR4+0x10] ;  /* 0x00001004000479ee */ /* 0x000e620008a20000 */
[----:B------:R-:W-:Y:S01]  /*6be0*/  NOP ;  /* 0x0000000000007918 */ /* 0x000fe20000000000 */
[----:B------:R-:W-:Y:S02]  /*6bf0*/  R2UR UR5, R35 ;  /* 0x00000000230572ca */ /* 0x000fe400000e0000 */
[----:B------:R-:W-:Y:S02]  /*6c00*/  SHF.R.S32.HI R20, RZ, 0x18, R36 ;  /* 0x00000018ff147819 */ /* 0x000fe40000011424 */
[----:B------:R-:W-:Y:S02]  /*6c10*/  SHF.L.U32 R45, R37, 0x10, RZ ;  /* 0x00000010252d7819 */ /* 0x000fe400000006ff */
[C---:B------:R-:W-:Y:S02]  /*6c20*/  PRMT R43, R38.reuse, 0x8880, RZ ;  /* 0x00008880262b7816 */ /* 0x040fe400000000ff */
[----:B------:R-:W-:Y:S02]  /*6c30*/  SHF.R.S32.HI R21, RZ, 0x18, R37 ;  /* 0x00000018ff157819 */ /* 0x000fe40000011425 */
[C---:B------:R-:W-:Y:S02]  /*6c40*/  SHF.L.U32 R42, R38.reuse, 0x10, RZ ;  /* 0x00000010262a7819 */ /* 0x040fe400000006ff */
[----:B------:R-:W-:Y:S01]  /*6c50*/  SHF.R.S32.HI R35, RZ, 0x18, R38 ;  /* 0x00000018ff237819 */ /* 0x000fe20000011426 */
[----:B------:R-:W-:Y:S01]  /*6c60*/  UIADD3 UR5, UPT, UPT, UR5, 0x2a0, URZ ;  /* 0x000002a005057890 */ /* 0x000fe2000fffe0ff */
[C---:B------:R-:W-:Y:S02]  /*6c70*/  PRMT R40, R39.reuse, 0x8880, RZ ;  /* 0x0000888027287816 */ /* 0x040fe400000000ff */
[----:B------:R-:W-:Y:S01]  /*6c80*/  SHF.R.S32.HI R36, RZ, 0x18, R39 ;  /* 0x00000018ff247819 */ /* 0x000fe20000011427 */
[----:B------:R-:W-:Y:S01]  /*6c90*/  UPRMT UR5, UR37, 0x654, UR5 ;  /* 0x0000065425057896 */ /* 0x000fe20008000005 */
[----:B------:R-:W-:Y:S01]  /*6ca0*/  SHF.L.U32 R41, R38, 0x8, RZ ;  /* 0x0000000826297819 */ /* 0x000fe200000006ff */
[C---:B------:R-:W-:Y:S01]  /*6cb0*/  IMAD.U32 R38, R39.reuse, 0x10000, RZ ;  /* 0x0001000027267824 */ /* 0x040fe200078e00ff */
[----:B------:R-:W-:Y:S01]  /*6cc0*/  SHF.L.U32 R37, R39, 0x8, RZ ;  /* 0x0000000827257819 */ /* 0x000fe200000006ff */
[----:B-1----:R-:W-:Y:S01]  /*6cd0*/  IMAD R4, R33, R4, RZ ;  /* 0x0000000421047224 */ /* 0x002fe200078e02ff */
[----:B------:R-:W-:Y:S01]  /*6ce0*/  IADD3 R31, PT, PT, R31, 0x1, RZ ;  /* 0x000000011f1f7810 */ /* 0x000fe20007ffe0ff */
[C---:B------:R-:W-:Y:S02]  /*6cf0*/  IMAD R5, R33.reuse, R5, RZ ;  /* 0x0000000521057224 */ /* 0x040fe400078e02ff */
[C---:B------:R-:W-:Y:S01]  /*6d00*/  IMAD R6, R33.reuse, R6, RZ ;  /* 0x0000000621067224 */ /* 0x040fe200078e02ff */
[----:B------:R-:W-:Y:S01]  /*6d10*/  SYNCS.ARRIVE.TRANS64.RED.A1T0 RZ, [UR5], RZ ;  /* 0x000000ffffff79a7 */ /* 0x000fe20008100405 */
[----:B------:R-:W-:Y:S01]  /*6d20*/  IMAD R4, R0, R34, R4 ;  /* 0x0000002200047224 */ /* 0x000fe200078e0204 */
[----:B------:R-:W-:Y:S01]  /*6d30*/  MOV R0, R46 ;  /* 0x0000002e00007202 */ /* 0x000fe20000000f00 */
[C---:B------:R-:W-:Y:S02]  /*6d40*/  IMAD R7, R33.reuse, R7, RZ ;  /* 0x0000000721077224 */ /* 0x040fe400078e02ff */
[----:B------:R-:W-:Y:S01]  /*6d50*/  IMAD R5, R2, R34, R5 ;  /* 0x0000002202057224 */ /* 0x000fe200078e0205 */
[----:B------:R-:W-:Y:S01]  /*6d60*/  SHF.R.S32.HI R2, RZ, 0x18, R45 ;  /* 0x00000018ff027819 */ /* 0x000fe2000001142d */
[----:B------:R-:W-:Y:S02]  /*6d70*/  IMAD R8, R33, R8, RZ ;  /* 0x0000000821087224 */ /* 0x000fe400078e02ff */
[-C--:B------:R-:W-:Y:S01]  /*6d80*/  IMAD R6, R3, R34.reuse, R6 ;  /* 0x0000002203067224 */ /* 0x080fe200078e0206 */
[----:B------:R-:W-:Y:S01]  /*6d90*/  SHF.R.S32.HI R3, RZ, 0x18, R44 ;  /* 0x00000018ff037819 */ /* 0x000fe2000001142c */
[C---:B------:R-:W-:Y:S02]  /*6da0*/  IMAD R9, R33.reuse, R9, RZ ;  /* 0x0000000921097224 */ /* 0x040fe400078e02ff */
[----:B------:R-:W-:Y:S01]  /*6db0*/  IMAD R7, R20, R34, R7 ;  /* 0x0000002214077224 */ /* 0x000fe200078e0207 */
[----:B------:R-:W-:Y:S01]  /*6dc0*/  SHF.R.S32.HI R20, RZ, 0x18, R37 ;  /* 0x00000018ff147819 */ /* 0x000fe20000011425 */
[----:B------:R-:W-:Y:S02]  /*6dd0*/  IMAD R10, R33, R10, RZ ;  /* 0x0000000a210a7224 */ /* 0x000fe400078e02ff */
[----:B------:R-:W-:Y:S01]  /*6de0*/  IMAD R8, R0, R34, R8 ;  /* 0x0000002200087224 */ /* 0x000fe200078e0208 */
[----:B------:R-:W-:Y:S01]  /*6df0*/  I2IP.S8.S32.SAT R6, R7, R6, RZ ;  /* 0x0000000607067239 */ /* 0x000fe200000014ff */
[----:B------:R-:W-:Y:S02]  /*6e00*/  IMAD R11, R33, R11, RZ ;  /* 0x0000000b210b7224 */ /* 0x000fe400078e02ff */
[----:B------:R-:W-:Y:S01]  /*6e10*/  IMAD R9, R2, R34, R9 ;  /* 0x0000002202097224 */ /* 0x000fe200078e0209 */
[----:B------:R-:W-:Y:S01]  /*6e20*/  I2IP.S8.S32.SAT R4, R5, R4, R6 ;  /* 0x0000000405047239 */ /* 0x000fe20000001406 */
[----:B------:R-:W-:Y:S01]  /*6e30*/  IMAD R12, R33, R12, RZ ;  /* 0x0000000c210c7224 */ /* 0x000fe200078e02ff */
[----:B------:R-:W-:Y:S01]  /*6e40*/  SHF.R.S32.HI R2, RZ, 0x18, R42 ;  /* 0x00000018ff027819 */ /* 0x000fe2000001142a */
[----:B------:R-:W-:Y:S02]  /*6e50*/  IMAD.MOV.U32 R0, RZ, RZ, R43 ;  /* 0x000000ffff007224 */ /* 0x000fe400078e002b */
[-C--:B------:R-:W-:Y:S01]  /*6e60*/  IMAD R10, R3, R34.reuse, R10 ;  /* 0x00000022030a7224 */ /* 0x080fe200078e020a */
[----:B------:R-:W-:Y:S01]  /*6e70*/  SHF.R.S32.HI R3, RZ, 0x18, R38 ;  /* 0x00000018ff037819 */ /* 0x000fe20000011426 */
[-C--:B------:R-:W-:Y:S02]  /*6e80*/  IMAD R11, R21, R34.reuse, R11 ;  /* 0x00000022150b7224 */ /* 0x080fe400078e020b */
[C---:B------:R-:W-:Y:S02]  /*6e90*/  IMAD R13, R33.reuse, R13, RZ ;  /* 0x0000000d210d7224 */ /* 0x040fe400078e02ff */
[----:B------:R-:W-:Y:S01]  /*6ea0*/  IMAD R12, R0, R34, R12 ;  /* 0x00000022000c7224 */ /* 0x000fe200078e020c */
[----:B------:R-:W-:Y:S01]  /*6eb0*/  SHF.R.S32.HI R0, RZ, 0x18, R41 ;  /* 0x00000018ff007819 */ /* 0x000fe20000011429 */
[----:B------:R-:W-:Y:S01]  /*6ec0*/  IMAD R14, R33, R14, RZ ;  /* 0x0000000e210e7224 */ /* 0x000fe200078e02ff */
[----:B------:R-:W-:Y:S01]  /*6ed0*/  I2IP.S8.S32.SAT R10, R11, R10, RZ ;  /* 0x0000000a0b0a7239 */ /* 0x000fe200000014ff */
[C---:B------:R-:W-:Y:S02]  /*6ee0*/  IMAD R15, R33.reuse, R15, RZ ;  /* 0x0000000f210f7224 */ /* 0x040fe400078e02ff */
[----:B------:R-:W-:Y:S01]  /*6ef0*/  IMAD R13, R2, R34, R13 ;  /* 0x00000022020d7224 */ /* 0x000fe200078e020d */
[----:B------:R-:W-:Y:S01]  /*6f00*/  MOV R2, R40 ;  /* 0x0000002800027202 */ /* 0x000fe20000000f00 */
[----:B------:R-:W-:Y:S01]  /*6f10*/  IMAD R16, R33, R16, RZ ;  /* 0x0000001021107224 */ /* 0x000fe200078e02ff */
[----:B------:R-:W-:Y:S01]  /*6f20*/  I2IP.S8.S32.SAT R5, R9, R8, R10 ;  /* 0x0000000809057239 */ /* 0x000fe2000000140a */
[-C--:B------:R-:W-:Y:S02]  /*6f30*/  IMAD R14, R0, R34.reuse, R14 ;  /* 0x00000022000e7224 */ /* 0x080fe400078e020e */
[----:B------:R-:W-:Y:S02]  /*6f40*/  IMAD R17, R33, R17, RZ ;  /* 0x0000001121117224 */ /* 0x000fe400078e02ff */
[-C--:B------:R-:W-:Y:S02]  /*6f50*/  IMAD R15, R35, R34.reuse, R15 ;  /* 0x00000022230f7224 */ /* 0x080fe400078e020f */
[----:B------:R-:W-:Y:S02]  /*6f60*/  IMAD R16, R2, R34, R16 ;  /* 0x0000002202107224 */ /* 0x000fe400078e0210 */
[----:B------:R-:W-:Y:S01]  /*6f70*/  IMAD R18, R33, R18, RZ ;  /* 0x0000001221127224 */ /* 0x000fe200078e02ff */
[----:B------:R-:W-:Y:S01]  /*6f80*/  I2IP.S8.S32.SAT R14, R15, R14, RZ ;  /* 0x0000000e0f0e7239 */ /* 0x000fe200000014ff */
[----:B------:R-:W-:Y:S02]  /*6f90*/  IMAD R17, R3, R34, R17 ;  /* 0x0000002203117224 */ /* 0x000fe400078e0211 */
[----:B------:R-:W-:Y:S01]  /*6fa0*/  IMAD R19, R33, R19, RZ ;  /* 0x0000001321137224 */ /* 0x000fe200078e02ff */
[----:B------:R-:W-:Y:S01]  /*6fb0*/  I2IP.S8.S32.SAT R6, R13, R12, R14 ;  /* 0x0000000c0d067239 */ /* 0x000fe2000000140e */
[-C--:B------:R-:W-:Y:S02]  /*6fc0*/  IMAD R18, R20, R34.reuse, R18 ;  /* 0x0000002214127224 */ /* 0x080fe400078e0212 */
[----:B------:R-:W-:Y:S05]  /*6fd0*/  IMAD R19, R36, R34, R19 ;  /* 0x0000002224137224 */ /* 0x000fea00078e0213 */
[----:B------:R-:W-:Y:S04]  /*6fe0*/  I2IP.S8.S32.SAT R7, R19, R18, RZ ;  /* 0x0000001213077239 */ /* 0x000fe800000014ff */
[----:B------:R-:W-:Y:S05]  /*6ff0*/  I2IP.S8.S32.SAT R7, R17, R16, R7 ;  /* 0x0000001011077239 */ /* 0x000fea0000001407 */
[----:B------:R1:W-:Y:S01]  /*7000*/  STS.128 [R66+UR43+0xc00], R4 ;  /* 0x000c000442007988 */ /* 0x0003e20008000c2b */
[----:B------:R-:W-:Y:S01]  /*7010*/  @!PT LDS RZ, [RZ] ;  /* 0x00000000fffff984 */ /* 0x000fe20000000800 */
[----:B------:R-:W-:Y:S01]  /*7020*/  @!PT LDS RZ, [RZ] ;  /* 0x00000000fffff984 */ /* 0x000fe20000000800 */
[----:B------:R-:W-:Y:S01]  /*7030*/  @!PT LDS RZ, [RZ] ;  /* 0x00000000fffff984 */ /* 0x000fe20000000800 */
[----:B------:R-:W-:Y:S01]  /*7040*/  @!PT LDS RZ, [RZ] ;  /* 0x00000000fffff984 */ /* 0x000fe20000000800 */
[----:B------:R3:W-:Y:S07]  /*7050*/  MEMBAR.ALL.CTA ;  /* 0x0000000000007992 */ /* 0x0007ee0000008000 */
[----:B---3--:R-:W3:Y:S02]  /*7060*/  FENCE.VIEW.ASYNC.S ;  /* 0x00000000000073c6 */ /* 0x008ee40000000000 */
[----:B---3--:R-:W-:Y:S06]  /*7070*/  BAR.SYNC.DEFER_BLOCKING 0x1, 0x80 ;  /* 0x0042000000007b1d */ /* 0x008fec0000010000 */
[----:B------:R-:W-:Y:S05]  /*7080*/  @P0 BRA `(.L_x_126) ;  /* 0x0000000000340947 */ /* 0x000fea0003800000 */
[----:B------:R-:W-:Y:S01]  /*7090*/  UIADD3 UR12, UPT, UPT, UR43, 0xc00, URZ ;  /* 0x00000c002b0c7890 */ /* 0x000fe2000fffe0ff */
[----:B------:R-:W-:Y:S01]  /*70a0*/  R2UR UR9, R59 ;  /* 0x000000003b0972ca */ /* 0x000fe200000e0000 */
[----:B------:R-:W-:Y:S01]  /*70b0*/  UIADD3 UR10, UP0, UPT, UR46, 0x680, URZ ;  /* 0x000006802e0a7890 */ /* 0x000fe2000ff1e0ff */
[----:B------:R-:W-:Y:S01]  /*70c0*/  R2UR UR8, R60 ;  /* 0x000000003c0872ca */ /* 0x000fe200000e0000 */
[----:B------:R-:W-:Y:S02]  /*70d0*/  UMOV UR7, UR36 ;  /* 0x0000002400077c82 */ /* 0x000fe40008000000 */
[----:B------:R-:W-:Y:S01]  /*70e0*/  IMAD.U32 R72, RZ, RZ, UR12 ;  /* 0x0000000cff487e24 */ /* 0x000fe2000f8e00ff */
[----:B------:R-:W-:Y:S04]  /*70f0*/  UIADD3.X UR11, UPT, UPT, URZ, UR47, URZ, UP0, !UPT ;  /* 0x0000002fff0b7290 */ /* 0x000fe800087fe4ff */
[----:B------:R-:W-:Y:S03]  /*7100*/  R2UR UR4, R72 ;  /* 0x00000000480472ca */ /* 0x000fe600000e0000 */
[----:B------:R-:W-:Y:S02]  /*7110*/  USHF.L.U32 UR5, UR9, 0x5, URZ ;  /* 0x0000000509057899 */ /* 0x000fe400080006ff */
[----:B------:R-:W-:Y:S09]  /*7120*/  USHF.L.U32 UR6, UR8, 0x6, URZ ;  /* 0x0000000608067899 */ /* 0x000ff200080006ff */
[----:B------:R3:W-:Y:S01]  /*7130*/  UTMASTG.3D [UR4], [UR10] ;  /* 0x000000040a0073b5 */ /* 0x0007e20008010000 */
[----:B------:R0:W-:Y:S01]  /*7140*/  UTMACMDFLUSH ;  /* 0x00000000000079b7 */ /* 0x0001e20000000000 */
[----:B---3--:R-:W-:Y:S04]  /*7150*/  DEPBAR.LE SB0, 0x0 ;  /* 0x000080000000791a */ /* 0x008fe80000000000 */
.L_x_126:
[----:B------:R-:W-:Y:S05]  /*7160*/  BSYNC.RECONVERGENT B0 ;  /* 0x0000000000007941 */ /* 0x000fea0003800200 */
.L_x_125:
[----:B------:R-:W-:Y:S01]  /*7170*/  BAR.SYNC.DEFER_BLOCKING 0x1, 0x80 ;  /* 0x0042000000007b1d */ /* 0x000fe20000010000 */
[----:B------:R-:W-:Y:S01]  /*7180*/  ISETP.NE.AND P2, PT, R73, RZ, PT ;  /* 0x000000ff4900720c */ /* 0x000fe20003f45270 */
[----:B------:R-:W-:Y:S01]  /*7190*/  IMAD.IADD R59, R29, 0x1, R47 ;  /* 0x000000011d3b7824 */ /* 0x000fe200078e022f */
[----:B------:R-:W-:Y:S01]  /*71a0*/  ISETP.NE.AND P0, PT, R74, 0x2, PT ;  /* 0x000000024a00780c */ /* 0x000fe20003f05270 */
[----:B------:R-:W-:Y:S01]  /*71b0*/  IMAD.IADD R60, R30, 0x1, R58 ;  /* 0x000000011e3c7824 */ /* 0x000fe200078e023a */
[----:B------:R-:W-:Y:S02]  /*71c0*/  ISETP.NE.AND P1, PT, R31, 0x4, PT ;  /* 0x000000041f00780c */ /* 0x000fe40003f25270 */
[----:B------:R-:W-:Y:S02]  /*71d0*/  SEL R2, RZ, 0x1, P0 ;  /* 0x00000001ff027807 */ /* 0x000fe40000000000 */
[----:B------:R-:W-:Y:S02]  /*71e0*/  SEL R0, RZ, 0x1, P1 ;  /* 0x00000001ff007807 */ /* 0x000fe40000800000 */
[----:B------:R-:W-:Y:S02]  /*71f0*/  LOP3.LUT R70, R70, R2, RZ, 0x3c, !PT ;  /* 0x0000000246467212 */ /* 0x000fe400078e3cff */
[----:B------:R-:W-:Y:S02]  /*7200*/  LOP3.LUT R71, R71, R0, RZ, 0x3c, !PT ;  /* 0x0000000047477212 */ /* 0x000fe400078e3cff */
[----:B------:R-:W-:Y:S02]  /*7210*/  @P2 R2UR UR36, R68 ;  /* 0x00000000442422ca */ /* 0x000fe400000e0000 */
[----:B------:R-:W-:Y:S02]  /*7220*/  SEL R74, R74, RZ, P0 ;  /* 0x000000ff4a4a7207 */ /* 0x000fe40000000000 */
[----:B------:R-:W-:Y:S01]  /*7230*/  SEL R31, R31, RZ, P1 ;  /* 0x000000ff1f1f7207 */ /* 0x000fe20000800000 */
[----:B------:R-:W-:Y:S10]  /*7240*/  @P2 BRA `(.L_x_127) ;  /* 0xffffffe800902947 */ /* 0x000ff4000383ffff */
[----:B------:R-:W-:Y:S05]  /*7250*/  EXIT ;  /* 0x000000000000794d */ /* 0x000fea0003800000 */
.L_x_20:
[----:B--2---:R2:W1:Y:S02]  /*7260*/  SYNCS.PHASECHK.TRANS64.TRYWAIT P0, [R2+URZ+0x2d0], R3 ;  /* 0x0002d003020075a7 */ /* 0x00446400080011ff */
[----:B-1----:R-:W-:Y:S05]  /*7270*/  @!P0 NANOSLEEP.SYNCS 0x989680 ;  /* 0x009896800000895d */ /* 0x002fea0003900000 */
[----:B------:R-:W1:Y:S02]  /*7280*/  @!P0 SYNCS.PHASECHK.TRANS64 P0, [R2+URZ+0x2d0], R3 ;  /* 0x0002d003020085a7 */ /* 0x000e6400080010ff */
[----:B-1----:R-:W-:Y:S05]  /*7290*/  @!P0 BRA `(.L_x_20) ;  /* 0xfffffffc00f08947 */ /* 0x002fea000383ffff */
[----:B------:R-:W-:Y:S05]  /*72a0*/  BRA `(.L_x_128) ;  /* 0xffffffa400c07947 */ /* 0x000fea000383ffff */
.L_x_23:
[----:B-1----:R-:W-:-:S07]  /*72b0*/  MOV R2, UR33 ;  /* 0x0000002100027c02 */ /* 0x002fce0008000f00 */
.L_x_129:
[----:B-1----:R1:W2:Y:S02]  /*72c0*/  SYNCS.PHASECHK.TRANS64.TRYWAIT P0, [R2+URZ+0x120], R4 ;  /* 0x00012004020075a7 */ /* 0x0022a400080011ff */
[----:B--2---:R-:W-:Y:S05]  /*72d0*/  @!P0 NANOSLEEP.SYNCS 0x989680 ;  /* 0x009896800000895d */ /* 0x004fea0003900000 */
[----:B------:R-:W2:Y:S02]  /*72e0*/  @!P0 SYNCS.PHASECHK.TRANS64 P0, [R2+URZ+0x120], R4 ;  /* 0x00012004020085a7 */ /* 0x000ea400080010ff */
[----:B--2---:R-:W-:Y:S05]  /*72f0*/  @!P0 BRA `(.L_x_129) ;  /* 0xfffffffc00f08947 */ /* 0x004fea000383ffff */
[----:B------:R-:W-:Y:S05]  /*7300*/  BRA `(.L_x_22) ;  /* 0xffffffa800107947 */ /* 0x000fea000383ffff */
.L_x_29:
[----:B-1----:R-:W-:-:S07]  /*7310*/  MOV R2, UR17 ;  /* 0x0000001100027c02 */ /* 0x002fce0008000f00 */
.L_x_130:
[----:B-1----:R1:W2:Y:S02]  /*7320*/  SYNCS.PHASECHK.TRANS64.TRYWAIT P0, [R2+URZ+0x120], R4 ;  /* 0x00012004020075a7 */ /* 0x0022a400080011ff */
[----:B--2---:R-:W-:Y:S05]  /*7330*/  @!P0 NANOSLEEP.SYNCS 0x989680 ;  /* 0x009896800000895d */ /* 0x004fea0003900000 */
[----:B------:R-:W2:Y:S02]  /*7340*/  @!P0 SYNCS.PHASECHK.TRANS64 P0, [R2+URZ+0x120], R4 ;  /* 0x00012004020085a7 */ /* 0x000ea400080010ff */
[----:B--2---:R-:W-:Y:S05]  /*7350*/  @!P0 BRA `(.L_x_130) ;  /* 0xfffffffc00f08947 */ /* 0x004fea000383ffff */
[----:B------:R-:W-:Y:S05]  /*7360*/  BRA `(.L_x_28) ;  /* 0xffffffa800b87947 */ /* 0x000fea000383ffff */
.L_x_33:
[----:B-1----:R1:W2:Y:S02]  /*7370*/  SYNCS.PHASECHK.TRANS64.TRYWAIT P0, [R2+URZ+0x260], R3 ;  /* 0x00026003020075a7 */ /* 0x0022a400080011ff */
[----:B--2---:R-:W-:Y:S05]  /*7380*/  @!P0 NANOSLEEP.SYNCS 0x989680 ;  /* 0x009896800000895d */ /* 0x004fea0003900000 */
[----:B------:R-:W2:Y:S02]  /*7390*/  @!P0 SYNCS.PHASECHK.TRANS64 P0, [R2+URZ+0x260], R3 ;  /* 0x00026003020085a7 */ /* 0x000ea400080010ff */
[----:B--2---:R-:W-:Y:S05]  /*73a0*/  @!P0 BRA `(.L_x_33) ;  /* 0xfffffffc00f08947 */ /* 0x004fea000383ffff */
[----:B------:R-:W-:Y:S05]  /*73b0*/  BRA `(.L_x_131) ;  /* 0xffffffac00487947 */ /* 0x000fea000383ffff */
.L_x_37:
[----:B----4-:R-:W-:-:S07]  /*73c0*/  MOV R0, UR5 ;  /* 0x0000000500007c02 */ /* 0x010fce0008000f00 */
.L_x_132:
[----:B-1----:R1:W2:Y:S02]  /*73d0*/  SYNCS.PHASECHK.TRANS64.TRYWAIT P0, [R0+URZ], R2 ;  /* 0x00000002000075a7 */ /* 0x0022a400080011ff */
[----:B--2---:R-:W-:Y:S05]  /*73e0*/  @!P0 NANOSLEEP.SYNCS 0x989680 ;  /* 0x009896800000895d */ /* 0x004fea0003900000 */
[----:B------:R-:W2:Y:S02]  /*73f0*/  @!P0 SYNCS.PHASECHK.TRANS64 P0, [R0+URZ], R2 ;  /* 0x00000002000085a7 */ /* 0x000ea400080010ff */
[----:B--2---:R-:W-:Y:S05]  /*7400*/  @!P0 BRA `(.L_x_132) ;  /* 0xfffffffc00f08947 */ /* 0x004fea000383ffff */
[----:B------:R-:W-:Y:S05]  /*7410*/  BRA `(.L_x_133) ;  /* 0xffffffb000b87947 */ /* 0x000fea000383ffff */
.L_x_38:
[----:B----4-:R-:W-:-:S07]  /*7420*/  MOV R0, UR5 ;  /* 0x0000000500007c02 */ /* 0x010fce0008000f00 */
.L_x_134:
[----:B-1----:R1:W2:Y:S02]  /*7430*/  SYNCS.PHASECHK.TRANS64.TRYWAIT P0, [R0+URZ], R3 ;  /* 0x00000003000075a7 */ /* 0x0022a400080011ff */
[----:B--2---:R-:W-:Y:S05]  /*7440*/  @!P0 NANOSLEEP.SYNCS 0x989680 ;  /* 0x009896800000895d */ /* 0x004fea0003900000 */
[----:B------:R-:W2:Y:S02]  /*7450*/  @!P0 SYNCS.PHASECHK.TRANS64 P0, [R0+URZ], R3 ;  /* 0x00000003000085a7 */ /* 0x000ea400080010ff */
[----:B--2---:R-:W-:Y:S05]  /*7460*/  @!P0 BRA `(.L_x_134) ;  /* 0xfffffffc00f08947 */ /* 0x004fea000383ffff */
[----:B------:R-:W-:Y:S05]  /*7470*/  BRA `(.L_x_135) ;  /* 0xffffffb000c47947 */ /* 0x000fea000383ffff */
.L_x_39:
[----:B----4-:R-:W-:-:S07]  /*7480*/  MOV R0, UR5 ;  /* 0x0000000500007c02 */ /* 0x010fce0008000f00 */
.L_x_136:
[----:B-1----:R1:W2:Y:S02]  /*7490*/  SYNCS.PHASECHK.TRANS64.TRYWAIT P0, [R0+URZ], R3 ;  /* 0x00000003000075a7 */ /* 0x0022a400080011ff */
[----:B--2---:R-:W-:Y:S05]  /*74a0*/  @!P0 NANOSLEEP.SYNCS 0x989680 ;  /* 0x009896800000895d */ /* 0x004fea0003900000 */
[----:B------:R-:W2:Y:S02]  /*74b0*/  @!P0 SYNCS.PHASECHK.TRANS64 P0, [R0+URZ], R3 ;  /* 0x00000003000085a7 */ /* 0x000ea400080010ff */
[----:B--2---:R-:W-:Y:S05]  /*74c0*/  @!P0 BRA `(.L_x_136) ;  /* 0xfffffffc00f08947 */ /* 0x004fea000383ffff */
[----:B------:R-:W-:Y:S05]  /*74d0*/  BRA `(.L_x_137) ;  /* 0xffffffb000d07947 */ /* 0x000fea000383ffff */
.L_x_40:
[----:B----4-:R-:W-:-:S07]  /*74e0*/  MOV R0, UR5 ;  /* 0x0000000500007c02 */ /* 0x010fce0008000f00 */
.L_x_138:
[----:B-1----:R1:W2:Y:S02]  /*74f0*/  SYNCS.PHASECHK.TRANS64.TRYWAIT P0, [R0+URZ], R3 ;  /* 0x00000003000075a7 */ /* 0x0022a400080011ff */
[----:B--2---:R-:W-:Y:S05]  /*7500*/  @!P0 NANOSLEEP.SYNCS 0x989680 ;  /* 0x009896800000895d */ /* 0x004fea0003900000 */
[----:B------:R-:W2:Y:S02]  /*7510*/  @!P0 SYNCS.PHASECHK.TRANS64 P0, [R0+URZ], R3 ;  /* 0x00000003000085a7 */ /* 0x000ea400080010ff */
[----:B--2---:R-:W-:Y:S05]  /*7520*/  @!P0 BRA `(.L_x_138) ;  /* 0xfffffffc00f08947 */ /* 0x004fea000383ffff */
[----:B------:R-:W-:Y:S05]  /*7530*/  BRA `(.L_x_139) ;  /* 0xffffffb000dc7947 */ /* 0x000fea000383ffff */
.L_x_41:
[----:B----4-:R-:W-:-:S07]  /*7540*/  MOV R0, UR5 ;  /* 0x0000000500007c02 */ /* 0x010fce0008000f00 */
.L_x_140:
[----:B-1----:R1:W2:Y:S02]  /*7550*/  SYNCS.PHASECHK.TRANS64.TRYWAIT P0, [R0+URZ], R3 ;  /* 0x00000003000075a7 */ /* 0x0022a400080011ff */
[----:B--2---:R-:W-:Y:S05]  /*7560*/  @!P0 NANOSLEEP.SYNCS 0x989680 ;  /* 0x009896800000895d */ /* 0x004fea0003900000 */
[----:B------:R-:W2:Y:S02]  /*7570*/  @!P0 SYNCS.PHASECHK.TRANS64 P0, [R0+URZ], R3 ;  /* 0x00000003000085a7 */ /* 0x000ea400080010ff */
[----:B--2---:R-:W-:Y:S05]  /*7580*/  @!P0 BRA `(.L_x_140) ;  /* 0xfffffffc00f08947 */ /* 0x004fea000383ffff */
[----:B------:R-:W-:Y:S05]  /*7590*/  BRA `(.L_x_141) ;  /* 0xffffffb000e87947 */ /* 0x000fea000383ffff */
.L_x_42:
[----:B----4-:R-:W-:-:S07]  /*75a0*/  MOV R0, UR5 ;  /* 0x0000000500007c02 */ /* 0x010fce0008000f00 */
.L_x_142:
[----:B-1----:R1:W2:Y:S02]  /*75b0*/  SYNCS.PHASECHK.TRANS64.TRYWAIT P0, [R0+URZ], R3 ;  /* 0x00000003000075a7 */ /* 0x0022a400080011ff */
[----:B--2---:R-:W-:Y:S05]  /*75c0*/  @!P0 NANOSLEEP.SYNCS 0x989680 ;  /* 0x009896800000895d */ /* 0x004fea0003900000 */
[----:B------:R-:W2:Y:S02]  /*75d0*/  @!P0 SYNCS.PHASECHK.TRANS64 P0, [R0+URZ], R3 ;  /* 0x00000003000085a7 */ /* 0x000ea400080010ff */
[----:B--2---:R-:W-:Y:S05]  /*75e0*/  @!P0 BRA `(.L_x_142) ;  /* 0xfffffffc00f08947 */ /* 0x004fea000383ffff */
[----:B------:R-:W-:Y:S05]  /*75f0*/  BRA `(.L_x_143) ;  /* 0xffffffb000f47947 */ /* 0x000fea000383ffff */
.L_x_43:
[----:B----4-:R-:W-:-:S07]  /*7600*/  MOV R0, UR5 ;  /* 0x0000000500007c02 */ /* 0x010fce0008000f00 */
.L_x_144:
[----:B-1----:R1:W2:Y:S02]  /*7610*/  SYNCS.PHASECHK.TRANS64.TRYWAIT P0, [R0+URZ], R3 ;  /* 0x00000003000075a7 */ /* 0x0022a400080011ff */
[----:B--2---:R-:W-:Y:S05]  /*7620*/  @!P0 NANOSLEEP.SYNCS 0x989680 ;  /* 0x009896800000895d */ /* 0x004fea0003900000 */
[----:B------:R-:W2:Y:S02]  /*7630*/  @!P0 SYNCS.PHASECHK.TRANS64 P0, [R0+URZ], R3 ;  /* 0x00000003000085a7 */ /* 0x000ea400080010ff */
[----:B--2---:R-:W-:Y:S05]  /*7640*/  @!P0 BRA `(.L_x_144) ;  /* 0xfffffffc00f08947 */ /* 0x004fea000383ffff */
[----:B------:R-:W-:Y:S05]  /*7650*/  BRA `(.L_x_145) ;  /* 0xffffffb400007947 */ /* 0x000fea000383ffff */
.L_x_44:
[----:B----4-:R-:W-:-:S07]  /*7660*/  MOV R0, UR5 ;  /* 0x0000000500007c02 */ /* 0x010fce0008000f00 */
.L_x_146:
[----:B-1----:R1:W2:Y:S02]  /*7670*/  SYNCS.PHASECHK.TRANS64.TRYWAIT P0, [R0+URZ], R3 ;  /* 0x00000003000075a7 */ /* 0x0022a400080011ff */
[----:B--2---:R-:W-:Y:S05]  /*7680*/  @!P0 NANOSLEEP.SYNCS 0x989680 ;  /* 0x009896800000895d */ /* 0x004fea0003900000 */
[----:B------:R-:W2:Y:S02]  /*7690*/  @!P0 SYNCS.PHASECHK.TRANS64 P0, [R0+URZ], R3 ;  /* 0x00000003000085a7 */ /* 0x000ea400080010ff */
[----:B--2---:R-:W-:Y:S05]  /*76a0*/  @!P0 BRA `(.L_x_146) ;  /* 0xfffffffc00f08947 */ /* 0x004fea000383ffff */
[----:B------:R-:W-:Y:S05]  /*76b0*/  BRA `(.L_x_147) ;  /* 0xffffffb4000c7947 */ /* 0x000fea000383ffff */
.L_x_45:
[----:B----4-:R-:W-:-:S07]  /*76c0*/  MOV R0, UR5 ;  /* 0x0000000500007c02 */ /* 0x010fce0008000f00 */
.L_x_148:
[----:B-1----:R1:W2:Y:S02]  /*76d0*/  SYNCS.PHASECHK.TRANS64.TRYWAIT P0, [R0+URZ], R3 ;  /* 0x00000003000075a7 */ /* 0x0022a400080011ff */
[----:B--2---:R-:W-:Y:S05]  /*76e0*/  @!P0 NANOSLEEP.SYNCS 0x989680 ;  /* 0x009896800000895d */ /* 0x004fea0003900000 */
[----:B------:R-:W2:Y:S02]  /*76f0*/  @!P0 SYNCS.PHASECHK.TRANS64 P0, [R0+URZ], R3 ;  /* 0x00000003000085a7 */ /* 0x000ea400080010ff */
[----:B--2---:R-:W-:Y:S05]  /*7700*/  @!P0 BRA `(.L_x_148) ;  /* 0xfffffffc00f08947 */ /* 0x004fea000383ffff */
[----:B------:R-:W-:Y:S05]  /*7710*/  BRA `(.L_x_149) ;  /* 0xffffffb400187947 */ /* 0x000fea000383ffff */
.L_x_46:
[----:B----4-:R-:W-:-:S07]  /*7720*/  MOV R0, UR5 ;  /* 0x0000000500007c02 */ /* 0x010fce0008000f00 */
.L_x_150:
[----:B-1----:R1:W2:Y:S02]  /*7730*/  SYNCS.PHASECHK.TRANS64.TRYWAIT P0, [R0+URZ], R3 ;  /* 0x00000003000075a7 */ /* 0x0022a400080011ff */
[----:B--2---:R-:W-:Y:S05]  /*7740*/  @!P0 NANOSLEEP.SYNCS 0x989680 ;  /* 0x009896800000895d */ /* 0x004fea0003900000 */
[----:B------:R-:W2:Y:S02]  /*7750*/  @!P0 SYNCS.PHASECHK.TRANS64 P0, [R0+URZ], R3 ;  /* 0x00000003000085a7 */ /* 0x000ea400080010ff */
[----:B--2---:R-:W-:Y:S05]  /*7760*/  @!P0 BRA `(.L_x_150) ;  /* 0xfffffffc00f08947 */ /* 0x004fea000383ffff */
[----:B------:R-:W-:Y:S05]  /*7770*/  BRA `(.L_x_151) ;  /* 0xffffffb400247947 */ /* 0x000fea000383ffff */
.L_x_47:
[----:B----4-:R-:W-:-:S07]  /*7780*/  MOV R0, UR5 ;  /* 0x0000000500007c02 */ /* 0x010fce0008000f00 */
.L_x_152:
[----:B-1----:R1:W2:Y:S02]  /*7790*/  SYNCS.PHASECHK.TRANS64.TRYWAIT P0, [R0+URZ], R3 ;  /* 0x00000003000075a7 */ /* 0x0022a400080011ff */
[----:B--2---:R-:W-:Y:S05]  /*77a0*/  @!P0 NANOSLEEP.SYNCS 0x989680 ;  /* 0x009896800000895d */ /* 0x004fea0003900000 */
[----:B------:R-:W2:Y:S02]  /*77b0*/  @!P0 SYNCS.PHASECHK.TRANS64 P0, [R0+URZ], R3 ;  /* 0x00000003000085a7 */ /* 0x000ea400080010ff */
[----:B--2---:R-:W-:Y:S05]  /*77c0*/  @!P0 BRA `(.L_x_152) ;  /* 0xfffffffc00f08947 */ /* 0x004fea000383ffff */
[----:B------:R-:W-:Y:S05]  /*77d0*/  BRA `(.L_x_153) ;  /* 0xffffffb400307947 */ /* 0x000fea000383ffff */
.L_x_48:
[----:B----4-:R-:W-:-:S07]  /*77e0*/  MOV R0, UR5 ;  /* 0x0000000500007c02 */ /* 0x010fce0008000f00 */
.L_x_154:
[----:B-1----:R1:W2:Y:S02]  /*77f0*/  SYNCS.PHASECHK.TRANS64.TRYWAIT P0, [R0+URZ], R3 ;  /* 0x00000003000075a7 */ /* 0x0022a400080011ff */
[----:B--2---:R-:W-:Y:S05]  /*7800*/  @!P0 NANOSLEEP.SYNCS 0x989680 ;  /* 0x009896800000895d */ /* 0x004fea0003900000 */
[----:B------:R-:W2:Y:S02]  /*7810*/  @!P0 SYNCS.PHASECHK.TRANS64 P0, [R0+URZ], R3 ;  /* 0x00000003000085a7 */ /* 0x000ea400080010ff */
[----:B--2---:R-:W-:Y:S05]  /*7820*/  @!P0 BRA `(.L_x_154) ;  /* 0xfffffffc00f08947 */ /* 0x004fea000383ffff */
[----:B------:R-:W-:Y:S05]  /*7830*/  BRA `(.L_x_155) ;  /* 0xffffffb4003c7947 */ /* 0x000fea000383ffff */
.L_x_49:
[----:B----4-:R-:W-:-:S07]  /*7840*/  MOV R0, UR5 ;  /* 0x0000000500007c02 */ /* 0x010fce0008000f00 */
.L_x_156:
[----:B-1----:R1:W2:Y:S02]  /*7850*/  SYNCS.PHASECHK.TRANS64.TRYWAIT P0, [R0+URZ], R3 ;  /* 0x00000003000075a7 */ /* 0x0022a400080011ff */
[----:B--2---:R-:W-:Y:S05]  /*7860*/  @!P0 NANOSLEEP.SYNCS 0x989680 ;  /* 0x009896800000895d */ /* 0x004fea0003900000 */
[----:B------:R-:W2:Y:S02]  /*7870*/  @!P0 SYNCS.PHASECHK.TRANS64 P0, [R0+URZ], R3 ;  /* 0x00000003000085a7 */ /* 0x000ea400080010ff */
[----:B--2---:R-:W-:Y:S05]  /*7880*/  @!P0 BRA `(.L_x_156) ;  /* 0xfffffffc00f08947 */ /* 0x004fea000383ffff */
[----:B------:R-:W-:Y:S05]  /*7890*/  BRA `(.L_x_157) ;  /* 0xffffffb400487947 */ /* 0x000fea000383ffff */
.L_x_50:
[----:B----4-:R-:W-:-:S07]  /*78a0*/  MOV R0, UR5 ;  /* 0x0000000500007c02 */ /* 0x010fce0008000f00 */
.L_x_158:
[----:B-1----:R1:W2:Y:S02]  /*78b0*/  SYNCS.PHASECHK.TRANS64.TRYWAIT P0, [R0+URZ], R3 ;  /* 0x00000003000075a7 */ /* 0x0022a400080011ff */
[----:B--2---:R-:W-:Y:S05]  /*78c0*/  @!P0 NANOSLEEP.SYNCS 0x989680 ;  /* 0x009896800000895d */ /* 0x004fea0003900000 */
[----:B------:R-:W2:Y:S02]  /*78d0*/  @!P0 SYNCS.PHASECHK.TRANS64 P0, [R0+URZ], R3 ;  /* 0x00000003000085a7 */ /* 0x000ea400080010ff */
[----:B--2---:R-:W-:Y:S05]  /*78e0*/  @!P0 BRA `(.L_x_158) ;  /* 0xfffffffc00f08947 */ /* 0x004fea000383ffff */
[----:B------:R-:W-:Y:S05]  /*78f0*/  BRA `(.L_x_159) ;  /* 0xffffffb400547947 */ /* 0x000fea000383ffff */
.L_x_51:
[----:B----4-:R-:W-:-:S07]  /*7900*/  MOV R0, UR5 ;  /* 0x0000000500007c02 */ /* 0x010fce0008000f00 */
.L_x_160:
[----:B-1----:R1:W2:Y:S02]  /*7910*/  SYNCS.PHASECHK.TRANS64.TRYWAIT P0, [R0+URZ], R3 ;  /* 0x00000003000075a7 */ /* 0x0022a400080011ff */
[----:B--2---:R-:W-:Y:S05]  /*7920*/  @!P0 NANOSLEEP.SYNCS 0x989680 ;  /* 0x009896800000895d */ /* 0x004fea0003900000 */
[----:B------:R-:W2:Y:S02]  /*7930*/  @!P0 SYNCS.PHASECHK.TRANS64 P0, [R0+URZ], R3 ;  /* 0x00000003000085a7 */ /* 0x000ea400080010ff */
[----:B--2---:R-:W-:Y:S05]  /*7940*/  @!P0 BRA `(.L_x_160) ;  /* 0xfffffffc00f08947 */ /* 0x004fea000383ffff */
[----:B------:R-:W-:Y:S05]  /*7950*/  BRA `(.L_x_161) ;  /* 0xffffffb400607947 */ /* 0x000fea000383ffff */
.L_x_52:
[----:B----4-:R-:W-:-:S07]  /*7960*/  MOV R0, UR5 ;  /* 0x0000000500007c02 */ /* 0x010fce0008000f00 */
.L_x_162:
[----:B-1----:R1:W2:Y:S02]  /*7970*/  SYNCS.PHASECHK.TRANS64.TRYWAIT P0, [R0+URZ], R3 ;  /* 0x00000003000075a7 */ /* 0x0022a400080011ff */
[----:B--2---:R-:W-:Y:S05]  /*7980*/  @!P0 NANOSLEEP.SYNCS 0x989680 ;  /* 0x009896800000895d */ /* 0x004fea0003900000 */
[----:B------:R-:W2:Y:S02]  /*7990*/  @!P0 SYNCS.PHASECHK.TRANS64 P0, [R0+URZ], R3 ;  /* 0x00000003000085a7 */ /* 0x000ea400080010ff */
[----:B--2---:R-:W-:Y:S05]  /*79a0*/  @!P0 BRA `(.L_x_162) ;  /* 0xfffffffc00f08947 */ /* 0x004fea000383ffff */
[----:B------:R-:W-:Y:S05]  /*79b0*/  BRA `(.L_x_163) ;  /* 0xffffffb4006c7947 */ /* 0x000fea000383ffff */
.L_x_53:
[----:B----4-:R-:W-:-:S07]  /*79c0*/  MOV R0, UR5 ;  /* 0x0000000500007c02 */ /* 0x010fce0008000f00 */
.L_x_164:
[----:B-1----:R1:W2:Y:S02]  /*79d0*/  SYNCS.PHASECHK.TRANS64.TRYWAIT P0, [R0+URZ], R3 ;  /* 0x00000003000075a7 */ /* 0x0022a400080011ff */
[----:B--2---:R-:W-:Y:S05]  /*79e0*/  @!P0 NANOSLEEP.SYNCS 0x989680 ;  /* 0x009896800000895d */ /* 0x004fea0003900000 */
[----:B------:R-:W2:Y:S02]  /*79f0*/  @!P0 SYNCS.PHASECHK.TRANS64 P0, [R0+URZ], R3 ;  /* 0x00000003000085a7 */ /* 0x000ea400080010ff */
[----:B--2---:R-:W-:Y:S05]  /*7a00*/  @!P0 BRA `(.L_x_164) ;  /* 0xfffffffc00f08947 */ /* 0x004fea000383ffff */
[----:B------:R-:W-:Y:S05]  /*7a10*/  BRA `(.L_x_165) ;  /* 0xffffffb400787947 */ /* 0x000fea000383ffff */
.L_x_54:
[----:B----4-:R-:W-:-:S07]  /*7a20*/  MOV R0, UR5 ;  /* 0x0000000500007c02 */ /* 0x010fce0008000f00 */
.L_x_166:
[----:B-1----:R1:W2:Y:S02]  /*7a30*/  SYNCS.PHASECHK.TRANS64.TRYWAIT P0, [R0+URZ], R3 ;  /* 0x00000003000075a7 */ /* 0x0022a400080011ff */
[----:B--2---:R-:W-:Y:S05]  /*7a40*/  @!P0 NANOSLEEP.SYNCS 0x989680 ;  /* 0x009896800000895d */ /* 0x004fea0003900000 */
[----:B------:R-:W2:Y:S02]  /*7a50*/  @!P0 SYNCS.PHASECHK.TRANS64 P0, [R0+URZ], R3 ;  /* 0x00000003000085a7 */ /* 0x000ea400080010ff */
[----:B--2---:R-:W-:Y:S05]  /*7a60*/  @!P0 BRA `(.L_x_166) ;  /* 0xfffffffc00f08947 */ /* 0x004fea000383ffff */
[----:B------:R-:W-:Y:S05]  /*7a70*/  BRA `(.L_x_167) ;  /* 0xffffffb400847947 */ /* 0x000fea000383ffff */
.L_x_55:
[----:B----4-:R-:W-:-:S07]  /*7a80*/  MOV R0, UR5 ;  /* 0x0000000500007c02 */ /* 0x010fce0008000f00 */
.L_x_168:
[----:B-1----:R1:W2:Y:S02]  /*7a90*/  SYNCS.PHASECHK.TRANS64.TRYWAIT P0, [R0+URZ], R3 ;  /* 0x00000003000075a7 */ /* 0x0022a400080011ff */
[----:B--2---:R-:W-:Y:S05]  /*7aa0*/  @!P0 NANOSLEEP.SYNCS 0x989680 ;  /* 0x009896800000895d */ /* 0x004fea0003900000 */
[----:B------:R-:W2:Y:S02]  /*7ab0*/  @!P0 SYNCS.PHASECHK.TRANS64 P0, [R0+URZ], R3 ;  /* 0x00000003000085a7 */ /* 0x000ea400080010ff */
[----:B--2---:R-:W-:Y:S05]  /*7ac0*/  @!P0 BRA `(.L_x_168) ;  /* 0xfffffffc00f08947 */ /* 0x004fea000383ffff */
[----:B------:R-:W-:Y:S05]  /*7ad0*/  BRA `(.L_x_169) ;  /* 0xffffffb400907947 */ /* 0x000fea000383ffff */
.L_x_56:
[----:B----4-:R-:W-:-:S07]  /*7ae0*/  MOV R0, UR5 ;  /* 0x0000000500007c02 */ /* 0x010fce0008000f00 */
.L_x_170:
[----:B-1----:R1:W2:Y:S02]  /*7af0*/  SYNCS.PHASECHK.TRANS64.TRYWAIT P0, [R0+URZ], R3 ;  /* 0x00000003000075a7 */ /* 0x0022a400080011ff */
[----:B--2---:R-:W-:Y:S05]  /*7b00*/  @!P0 NANOSLEEP.SYNCS 0x989680 ;  /* 0x009896800000895d */ /* 0x004fea0003900000 */
[----:B------:R-:W2:Y:S02]  /*7b10*/  @!P0 SYNCS.PHASECHK.TRANS64 P0, [R0+URZ], R3 ;  /* 0x00000003000085a7 */ /* 0x000ea400080010ff */
[----:B--2---:R-:W-:Y:S05]  /*7b20*/  @!P0 BRA `(.L_x_170) ;  /* 0xfffffffc00f08947 */ /* 0x004fea000383ffff */
[----:B------:R-:W-:Y:S05]  /*7b30*/  BRA `(.L_x_171) ;  /* 0xffffffb4009c7947 */ /* 0x000fea000383ffff */
.L_x_57:
[----:B----4-:R-:W-:-:S07]  /*7b40*/  MOV R0, UR5 ;  /* 0x0000000500007c02 */ /* 0x010fce0008000f00 */
.L_x_172:
[----:B-1----:R1:W2:Y:S02]  /*7b50*/  SYNCS.PHASECHK.TRANS64.TRYWAIT P0, [R0+URZ], R3 ;  /* 0x00000003000075a7 */ /* 0x0022a400080011ff */
[----:B--2---:R-:W-:Y:S05]  /*7b60*/  @!P0 NANOSLEEP.SYNCS 0x989680 ;  /* 0x009896800000895d */ /* 0x004fea0003900000 */
[----:B------:R-:W2:Y:S02]  /*7b70*/  @!P0 SYNCS.PHASECHK.TRANS64 P0, [R0+URZ], R3 ;  /* 0x00000003000085a7 */ /* 0x000ea400080010ff */
[----:B--2---:R-:W-:Y:S05]  /*7b80*/  @!P0 BRA `(.L_x_172) ;  /* 0xfffffffc00f08947 */ /* 0x004fea000383ffff */
[----:B------:R-:W-:Y:S05]  /*7b90*/  BRA `(.L_x_173) ;  /* 0xffffffb400a87947 */ /* 0x000fea000383ffff */
.L_x_58:
[----:B----4-:R-:W-:-:S07]  /*7ba0*/  MOV R0, UR5 ;  /* 0x0000000500007c02 */ /* 0x010fce0008000f00 */
.L_x_174:
[----:B-1----:R1:W2:Y:S02]  /*7bb0*/  SYNCS.PHASECHK.TRANS64.TRYWAIT P0, [R0+URZ], R3 ;  /* 0x00000003000075a7 */ /* 0x0022a400080011ff */
[----:B--2---:R-:W-:Y:S05]  /*7bc0*/  @!P0 NANOSLEEP.SYNCS 0x989680 ;  /* 0x009896800000895d */ /* 0x004fea0003900000 */
[----:B------:R-:W2:Y:S02]  /*7bd0*/  @!P0 SYNCS.PHASECHK.TRANS64 P0, [R0+URZ], R3 ;  /* 0x00000003000085a7 */ /* 0x000ea400080010ff */
[----:B--2---:R-:W-:Y:S05]  /*7be0*/  @!P0 BRA `(.L_x_174) ;  /* 0xfffffffc00f08947 */ /* 0x004fea000383ffff */
[----:B------:R-:W-:Y:S05]  /*7bf0*/  BRA `(.L_x_175) ;  /* 0xffffffb400b47947 */ /* 0x000fea000383ffff */
.L_x_59:
[----:B----4-:R-:W-:-:S07]  /*7c00*/  MOV R0, UR5 ;  /* 0x0000000500007c02 */ /* 0x010fce0008000f00 */
.L_x_176:
[----:B-1----:R1:W2:Y:S02]  /*7c10*/  SYNCS.PHASECHK.TRANS64.TRYWAIT P0, [R0+URZ], R3 ;  /* 0x00000003000075a7 */ /* 0x0022a400080011ff */
[----:B--2---:R-:W-:Y:S05]  /*7c20*/  @!P0 NANOSLEEP.SYNCS 0x989680 ;  /* 0x009896800000895d */ /* 0x004fea0003900000 */
[----:B------:R-:W2:Y:S02]  /*7c30*/  @!P0 SYNCS.PHASECHK.TRANS64 P0, [R0+URZ], R3 ;  /* 0x00000003000085a7 */ /* 0x000ea400080010ff */
[----:B--2---:R-:W-:Y:S05]  /*7c40*/  @!P0 BRA `(.L_x_176) ;  /* 0xfffffffc00f08947 */ /* 0x004fea000383ffff */
[----:B------:R-:W-:Y:S05]  /*7c50*/  BRA `(.L_x_177) ;  /* 0xffffffb400c07947 */ /* 0x000fea000383ffff */
.L_x_60:
[----:B----4-:R-:W-:-:S07]  /*7c60*/  MOV R0, UR5 ;  /* 0x0000000500007c02 */ /* 0x010fce0008000f00 */
.L_x_178:
[----:B-1----:R1:W2:Y:S02]  /*7c70*/  SYNCS.PHASECHK.TRANS64.TRYWAIT P0, [R0+URZ], R3 ;  /* 0x00000003000075a7 */ /* 0x0022a400080011ff */
[----:B--2---:R-:W-:Y:S05]  /*7c80*/  @!P0 NANOSLEEP.SYNCS 0x989680 ;  /* 0x009896800000895d */ /* 0x004fea0003900000 */
[----:B------:R-:W2:Y:S02]  /*7c90*/  @!P0 SYNCS.PHASECHK.TRANS64 P0, [R0+URZ], R3 ;  /* 0x00000003000085a7 */ /* 0x000ea400080010ff */
[----:B--2---:R-:W-:Y:S05]  /*7ca0*/  @!P0 BRA `(.L_x_178) ;  /* 0xfffffffc00f08947 */ /* 0x004fea000383ffff */
[----:B------:R-:W-:Y:S05]  /*7cb0*/  BRA `(.L_x_179) ;  /* 0xffffffb400cc7947 */ /* 0x000fea000383ffff */
.L_x_61:
[----:B----4-:R-:W-:-:S07]  /*7cc0*/  MOV R0, UR5 ;  /* 0x0000000500007c02 */ /* 0x010fce0008000f00 */
.L_x_180:
[----:B-1----:R1:W2:Y:S02]  /*7cd0*/  SYNCS.PHASECHK.TRANS64.TRYWAIT P0, [R0+URZ], R3 ;  /* 0x00000003000075a7 */ /* 0x0022a400080011ff */
[----:B--2---:R-:W-:Y:S05]  /*7ce0*/  @!P0 NANOSLEEP.SYNCS 0x989680 ;  /* 0x009896800000895d */ /* 0x004fea0003900000 */
[----:B------:R-:W2:Y:S02]  /*7cf0*/  @!P0 SYNCS.PHASECHK.TRANS64 P0, [R0+URZ], R3 ;  /* 0x00000003000085a7 */ /* 0x000ea400080010ff */
[----:B--2---:R-:W-:Y:S05]  /*7d00*/  @!P0 BRA `(.L_x_180) ;  /* 0xfffffffc00f08947 */ /* 0x004fea000383ffff */
[----:B------:R-:W-:Y:S05]  /*7d10*/  BRA `(.L_x_181) ;  /* 0xffffffb400d87947 */ /* 0x000fea000383ffff */
.L_x_62:
[----:B----4-:R-:W-:-:S07]  /*7d20*/  MOV R0, UR5 ;  /* 0x0000000500007c02 */ /* 0x010fce0008000f00 */
.L_x_182:
[----:B-1----:R1:W2:Y:S02]  /*7d30*/  SYNCS.PHASECHK.TRANS64.TRYWAIT P0, [R0+URZ], R3 ;  /* 0x00000003000075a7 */ /* 0x0022a400080011ff */
[----:B--2---:R-:W-:Y:S05]  /*7d40*/  @!P0 NANOSLEEP.SYNCS 0x989680 ;  /* 0x009896800000895d */ /* 0x004fea0003900000 */
[----:B------:R-:W2:Y:S02]  /*7d50*/  @!P0 SYNCS.PHASECHK.TRANS64 P0, [R0+URZ], R3 ;  /* 0x00000003000085a7 */ /* 0x000ea400080010ff */
[----:B--2---:R-:W-:Y:S05]  /*7d60*/  @!P0 BRA `(.L_x_182) ;  /* 0xfffffffc00f08947 */ /* 0x004fea000383ffff */
[----:B------:R-:W-:Y:S05]  /*7d70*/  BRA `(.L_x_183) ;  /* 0xffffffb400e47947 */ /* 0x000fea000383ffff */
.L_x_63:
[----:B----4-:R-:W-:-:S07]  /*7d80*/  MOV R0, UR5 ;  /* 0x0000000500007c02 */ /* 0x010fce0008000f00 */
.L_x_184:
[----:B-1----:R1:W2:Y:S02]  /*7d90*/  SYNCS.PHASECHK.TRANS64.TRYWAIT P0, [R0+URZ], R3 ;  /* 0x00000003000075a7 */ /* 0x0022a400080011ff */
[----:B--2---:R-:W-:Y:S05]  /*7da0*/  @!P0 NANOSLEEP.SYNCS 0x989680 ;  /* 0x009896800000895d */ /* 0x004fea0003900000 */
[----:B------:R-:W2:Y:S02]  /*7db0*/  @!P0 SYNCS.PHASECHK.TRANS64 P0, [R0+URZ], R3 ;  /* 0x00000003000085a7 */ /* 0x000ea400080010ff */
[----:B--2---:R-:W-:Y:S05]  /*7dc0*/  @!P0 BRA `(.L_x_184) ;  /* 0xfffffffc00f08947 */ /* 0x004fea000383ffff */
[----:B------:R-:W-:Y:S05]  /*7dd0*/  BRA `(.L_x_185) ;  /* 0xffffffb400f07947 */ /* 0x000fea000383ffff */
.L_x_64:
[----:B----4-:R-:W-:-:S07]  /*7de0*/  MOV R0, UR5 ;  /* 0x0000000500007c02 */ /* 0x010fce0008000f00 */
.L_x_186:
[----:B-1----:R1:W2:Y:S02]  /*7df0*/  SYNCS.PHASECHK.TRANS64.TRYWAIT P0, [R0+URZ], R3 ;  /* 0x00000003000075a7 */ /* 0x0022a400080011ff */
[----:B--2---:R-:W-:Y:S05]  /*7e00*/  @!P0 NANOSLEEP.SYNCS 0x989680 ;  /* 0x009896800000895d */ /* 0x004fea0003900000 */
[----:B------:R-:W2:Y:S02]  /*7e10*/  @!P0 SYNCS.PHASECHK.TRANS64 P0, [R0+URZ], R3 ;  /* 0x00000003000085a7 */ /* 0x000ea400080010ff */
[----:B--2---:R-:W-:Y:S05]  /*7e20*/  @!P0 BRA `(.L_x_186) ;  /* 0xfffffffc00f08947 */ /* 0x004fea000383ffff */
[----:B------:R-:W-:Y:S05]  /*7e30*/  BRA `(.L_x_187) ;  /* 0xffffffb400fc7947 */ /* 0x000fea000383ffff */
.L_x_65:
[----:B----4-:R-:W-:-:S07]  /*7e40*/  MOV R0, UR5 ;  /* 0x0000000500007c02 */ /* 0x010fce0008000f00 */
.L_x_188:
[----:B-1----:R1:W2:Y:S02]  /*7e50*/  SYNCS.PHASECHK.TRANS64.TRYWAIT P0, [R0+URZ], R3 ;  /* 0x00000003000075a7 */ /* 0x0022a400080011ff */
[----:B--2---:R-:W-:Y:S05]  /*7e60*/  @!P0 NANOSLEEP.SYNCS 0x989680 ;  /* 0x009896800000895d */ /* 0x004fea0003900000 */
[----:B------:R-:W2:Y:S02]  /*7e70*/  @!P0 SYNCS.PHASECHK.TRANS64 P0, [R0+URZ], R3 ;  /* 0x00000003000085a7 */ /* 0x000ea400080010ff */
[----:B--2---:R-:W-:Y:S05]  /*7e80*/  @!P0 BRA `(.L_x_188) ;  /* 0xfffffffc00f08947 */ /* 0x004fea000383ffff */
[----:B------:R-:W-:Y:S05]  /*7e90*/  BRA `(.L_x_189) ;  /* 0xffffffb800087947 */ /* 0x000fea000383ffff */
.L_x_66:
[----:B----4-:R-:W-:-:S07]  /*7ea0*/  MOV R0, UR5 ;  /* 0x0000000500007c02 */ /* 0x010fce0008000f00 */
.L_x_190:
[----:B-1----:R1:W2:Y:S02]  /*7eb0*/  SYNCS.PHASECHK.TRANS64.TRYWAIT P0, [R0+URZ], R3 ;  /* 0x00000003000075a7 */ /* 0x0022a400080011ff */
[----:B--2---:R-:W-:Y:S05]  /*7ec0*/  @!P0 NANOSLEEP.SYNCS 0x989680 ;  /* 0x009896800000895d */ /* 0x004fea0003900000 */
[----:B------:R-:W2:Y:S02]  /*7ed0*/  @!P0 SYNCS.PHASECHK.TRANS64 P0, [R0+URZ], R3 ;  /* 0x00000003000085a7 */ /* 0x000ea400080010ff */
[----:B--2---:R-:W-:Y:S05]  /*7ee0*/  @!P0 BRA `(.L_x_190) ;  /* 0xfffffffc00f08947 */ /* 0x004fea000383ffff */
[----:B------:R-:W-:Y:S05]  /*7ef0*/  BRA `(.L_x_191) ;  /* 0xffffffb800147947 */ /* 0x000fea000383ffff */
.L_x_67:
[----:B----4-:R-:W-:-:S07]  /*7f00*/  MOV R0, UR5 ;  /* 0x0000000500007c02 */ /* 0x010fce0008000f00 */
.L_x_192:
[----:B-1----:R1:W2:Y:S02]  /*7f10*/  SYNCS.PHASECHK.TRANS64.TRYWAIT P0, [R0+URZ], R3 ;  /* 0x00000003000075a7 */ /* 0x0022a400080011ff */
[----:B--2---:R-:W-:Y:S05]  /*7f20*/  @!P0 NANOSLEEP.SYNCS 0x989680 ;  /* 0x009896800000895d */ /* 0x004fea0003900000 */
[----:B------:R-:W2:Y:S02]  /*7f30*/  @!P0 SYNCS.PHASECHK.TRANS64 P0, [R0+URZ], R3 ;  /* 0x00000003000085a7 */ /* 0x000ea400080010ff */
[----:B--2---:R-:W-:Y:S05]  /*7f40*/  @!P0 BRA `(.L_x_192) ;  /* 0xfffffffc00f08947 */ /* 0x004fea000383ffff */
[----:B------:R-:W-:Y:S05]  /*7f50*/  BRA `(.L_x_193) ;  /* 0xffffffb800207947 */ /* 0x000fea000383ffff */
.L_x_68:
[----:B----4-:R-:W-:-:S07]  /*7f60*/  MOV R0, UR5 ;  /* 0x0000000500007c02 */ /* 0x010fce0008000f00 */
.L_x_194:
[----:B-1----:R1:W2:Y:S02]  /*7f70*/  SYNCS.PHASECHK.TRANS64.TRYWAIT P0, [R0+URZ], R3 ;  /* 0x00000003000075a7 */ /* 0x0022a400080011ff */
[----:B--2---:R-:W-:Y:S05]  /*7f80*/  @!P0 NANOSLEEP.SYNCS 0x989680 ;  /* 0x009896800000895d */ /* 0x004fea0003900000 */
[----:B------:R-:W2:Y:S02]  /*7f90*/  @!P0 SYNCS.PHASECHK.TRANS64 P0, [R0+URZ], R3 ;  /* 0x00000003000085a7 */ /* 0x000ea400080010ff */
[----:B--2---:R-:W-:Y:S05]  /*7fa0*/  @!P0 BRA `(.L_x_194) ;  /* 0xfffffffc00f08947 */ /* 0x004fea000383ffff */
[----:B------:R-:W-:Y:S05]  /*7fb0*/  BRA `(.L_x_195) ;  /* 0xffffffb8002c7947 */ /* 0x000fea000383ffff */
.L_x_69:
[----:B----4-:R-:W-:-:S07]  /*7fc0*/  MOV R0, UR5 ;  /* 0x0000000500007c02 */ /* 0x010fce0008000f00 */
.L_x_196:
[----:B-1----:R1:W2:Y:S02]  /*7fd0*/  SYNCS.PHASECHK.TRANS64.TRYWAIT P0, [R0+URZ], R3 ;  /* 0x00000003000075a7 */ /* 0x0022a400080011ff */
[----:B--2---:R-:W-:Y:S05]  /*7fe0*/  @!P0 NANOSLEEP.SYNCS 0x989680 ;  /* 0x009896800000895d */ /* 0x004fea0003900000 */
[----:B------:R-:W2:Y:S02]  /*7ff0*/  @!P0 SYNCS.PHASECHK.TRANS64 P0, [R0+URZ], R3 ;  /* 0x00000003000085a7 */ /* 0x000ea400080010ff */
[----:B--2---:R-:W-:Y:S05]  /*8000*/  @!P0 BRA `(.L_x_196) ;  /* 0xfffffffc00f08947 */ /* 0x004fea000383ffff */
[----:B------:R-:W-:Y:S05]  /*8010*/  BRA `(.L_x_197) ;  /* 0xffffffb800387947 */ /* 0x000fea000383ffff */
.L_x_70:
[----:B----4-:R-:W-:-:S07]  /*8020*/  MOV R0, UR5 ;  /* 0x0000000500007c02 */ /* 0x010fce0008000f00 */
.L_x_198:
[----:B-1----:R1:W2:Y:S02]  /*8030*/  SYNCS.PHASECHK.TRANS64.TRYWAIT P0, [R0+URZ], R3 ;  /* 0x00000003000075a7 */ /* 0x0022a400080011ff */
[----:B--2---:R-:W-:Y:S05]  /*8040*/  @!P0 NANOSLEEP.SYNCS 0x989680 ;  /* 0x009896800000895d */ /* 0x004fea0003900000 */
[----:B------:R-:W2:Y:S02]  /*8050*/  @!P0 SYNCS.PHASECHK.TRANS64 P0, [R0+URZ], R3 ;  /* 0x00000003000085a7 */ /* 0x000ea400080010ff */
[----:B--2---:R-:W-:Y:S05]  /*8060*/  @!P0 BRA `(.L_x_198) ;  /* 0xfffffffc00f08947 */ /* 0x004fea000383ffff */
[----:B------:R-:W-:Y:S05]  /*8070*/  BRA `(.L_x_199) ;  /* 0xffffffb800447947 */ /* 0x000fea000383ffff */
.L_x_71:
[----:B----4-:R-:W-:-:S07]  /*8080*/  MOV R0, UR5 ;  /* 0x0000000500007c02 */ /* 0x010fce0008000f00 */
.L_x_200:
[----:B-1----:R1:W2:Y:S02]  /*8090*/  SYNCS.PHASECHK.TRANS64.TRYWAIT P0, [R0+URZ], R3 ;  /* 0x00000003000075a7 */ /* 0x0022a400080011ff */
[----:B--2---:R-:W-:Y:S05]  /*80a0*/  @!P0 NANOSLEEP.SYNCS 0x989680 ;  /* 0x009896800000895d */ /* 0x004fea0003900000 */
[----:B------:R-:W2:Y:S02]  /*80b0*/  @!P0 SYNCS.PHASECHK.TRANS64 P0, [R0+URZ], R3 ;  /* 0x00000003000085a7 */ /* 0x000ea400080010ff */
[----:B--2---:R-:W-:Y:S05]  /*80c0*/  @!P0 BRA `(.L_x_200) ;  /* 0xfffffffc00f08947 */ /* 0x004fea000383ffff */
[----:B------:R-:W-:Y:S05]  /*80d0*/  BRA `(.L_x_201) ;  /* 0xffffffb800507947 */ /* 0x000fea000383ffff */
.L_x_74:
[----:B-1----:R1:W2:Y:S02]  /*80e0*/  SYNCS.PHASECHK.TRANS64.TRYWAIT P0, [R0+URZ+0x2c0], R4 ;  /* 0x0002c004000075a7 */ /* 0x0022a400080011ff */
[----:B--2---:R-:W-:Y:S05]  /*80f0*/  @!P0 NANOSLEEP.SYNCS 0x989680 ;  /* 0x009896800000895d */ /* 0x004fea0003900000 */
[----:B------:R-:W2:Y:S02]  /*8100*/  @!P0 SYNCS.PHASECHK.TRANS64 P0, [R0+URZ+0x2c0], R4 ;  /* 0x0002c004000085a7 */ /* 0x000ea400080010ff */
[----:B--2---:R-:W-:Y:S05]  /*8110*/  @!P0 BRA `(.L_x_74) ;  /* 0xfffffffc00f08947 */ /* 0x004fea000383ffff */
[----:B------:R-:W-:Y:S05]  /*8120*/  BRA `(.L_x_202) ;  /* 0xffffffb800ac7947 */ /* 0x000fea000383ffff */
.L_x_75:
[----:B------:R-:W-:-:S07]  /*8130*/  MOV R0, UR5 ;  /* 0x0000000500007c02 */ /* 0x000fce0008000f00 */
.L_x_203:
[----:B-1----:R1:W2:Y:S02]  /*8140*/  SYNCS.PHASECHK.TRANS64.TRYWAIT P0, [R0+URZ+0x270], R5 ;  /* 0x00027005000075a7 */ /* 0x0022a400080011ff */
[----:B--2---:R-:W-:Y:S05]  /*8150*/  @!P0 NANOSLEEP.SYNCS 0x989680 ;  /* 0x009896800000895d */ /* 0x004fea0003900000 */
[----:B------:R-:W2:Y:S02]  /*8160*/  @!P0 SYNCS.PHASECHK.TRANS64 P0, [R0+URZ+0x270], R5 ;  /* 0x00027005000085a7 */ /* 0x000ea400080010ff */
[----:B--2---:R-:W-:Y:S05]  /*8170*/  @!P0 BRA `(.L_x_203) ;  /* 0xfffffffc00f08947 */ /* 0x004fea000383ffff */
[----:B------:R-:W-:Y:S05]  /*8180*/  BRA `(.L_x_204) ;  /* 0xffffffb800bc7947 */ /* 0x000fea000383ffff */
.L_x_76:
[----:B-1----:R1:W2:Y:S02]  /*8190*/  SYNCS.PHASECHK.TRANS64.TRYWAIT P1, [R0+URZ+0x260], R4 ;  /* 0x00026004000075a7 */ /* 0x0022a400080211ff */
[----:B--2---:R-:W-:Y:S05]  /*81a0*/  @!P1 NANOSLEEP.SYNCS 0x989680 ;  /* 0x009896800000995d */ /* 0x004fea0003900000 */
[----:B------:R-:W2:Y:S02]  /*81b0*/  @!P1 SYNCS.PHASECHK.TRANS64 P1, [R0+URZ+0x260], R4 ;  /* 0x00026004000095a7 */ /* 0x000ea400080210ff */
[----:B--2---:R-:W-:Y:S05]  /*81c0*/  @!P1 BRA `(.L_x_76) ;  /* 0xfffffffc00f09947 */ /* 0x004fea000383ffff */
[----:B------:R-:W-:Y:S05]  /*81d0*/  BRA `(.L_x_205) ;  /* 0xffffffb800ec7947 */ /* 0x000fea000383ffff */
.L_x_79:
[----:B------:R-:W-:-:S07]  /*81e0*/  MOV R0, UR5 ;  /* 0x0000000500007c02 */ /* 0x000fce0008000f00 */
.L_x_206:
[----:B-1----:R1:W2:Y:S02]  /*81f0*/  SYNCS.PHASECHK.TRANS64.TRYWAIT P0, [R0+URZ+0x270], R2 ;  /* 0x00027002000075a7 */ /* 0x0022a400080011ff */
[----:B--2---:R-:W-:Y:S05]  /*8200*/  @!P0 NANOSLEEP.SYNCS 0x989680 ;  /* 0x009896800000895d */ /* 0x004fea0003900000 */
[----:B------:R-:W2:Y:S02]  /*8210*/  @!P0 SYNCS.PHASECHK.TRANS64 P0, [R0+URZ+0x270], R2 ;  /* 0x00027002000085a7 */ /* 0x000ea400080010ff */
[----:B--2---:R-:W-:Y:S05]  /*8220*/  @!P0 BRA `(.L_x_206) ;  /* 0xfffffffc00f08947 */ /* 0x004fea000383ffff */
[----:B------:R-:W-:Y:S05]  /*8230*/  BRA `(.L_x_78) ;  /* 0xffffffbc00407947 */ /* 0x000fea000383ffff */
.L_x_86:
[----:B-1----:R1:W2:Y:S02]  /*8240*/  SYNCS.PHASECHK.TRANS64.TRYWAIT P1, [R0+URZ+0x260], R2 ;  /* 0x00026002000075a7 */ /* 0x0022a400080211ff */
[----:B--2---:R-:W-:Y:S05]  /*8250*/  @!P1 NANOSLEEP.SYNCS 0x989680 ;  /* 0x009896800000995d */ /* 0x004fea0003900000 */
[----:B------:R-:W2:Y:S02]  /*8260*/  @!P1 SYNCS.PHASECHK.TRANS64 P1, [R0+URZ+0x260], R2 ;  /* 0x00026002000095a7 */ /* 0x000ea400080210ff */
[----:B--2---:R-:W-:Y:S05]  /*8270*/  @!P1 BRA `(.L_x_86) ;  /* 0xfffffffc00f09947 */ /* 0x004fea000383ffff */
[----:B------:R-:W-:Y:S05]  /*8280*/  BRA `(.L_x_207) ;  /* 0xffffffc000a07947 */ /* 0x000fea000383ffff */
.L_x_87:
[----:B------:R-:W-:-:S07]  /*8290*/  MOV R2, UR8 ;  /* 0x0000000800027c02 */ /* 0x000fce0008000f00 */
.L_x_208:
[----:B-1----:R1:W2:Y:S02]  /*82a0*/  SYNCS.PHASECHK.TRANS64.TRYWAIT P0, [R2+URZ+0x2a0], R0 ;  /* 0x0002a000020075a7 */ /* 0x0022a400080011ff */
[----:B--2---:R-:W-:Y:S05]  /*82b0*/  @!P0 NANOSLEEP.SYNCS 0x989680 ;  /* 0x009896800000895d */ /* 0x004fea0003900000 */
[----:B------:R-:W2:Y:S02]  /*82c0*/  @!P0 SYNCS.PHASECHK.TRANS64 P0, [R2+URZ+0x2a0], R0 ;  /* 0x0002a000020085a7 */ /* 0x000ea400080010ff */
[----:B--2---:R-:W-:Y:S05]  /*82d0*/  @!P0 BRA `(.L_x_208) ;  /* 0xfffffffc00f08947 */ /* 0x004fea000383ffff */
[----:B------:R-:W-:Y:S05]  /*82e0*/  BRA `(.L_x_209) ;  /* 0xffffffc000ec7947 */ /* 0x000fea000383ffff */
.L_x_90:
[----:B------:R-:W-:Y:S07]  /*82f0*/  MOV R0, UR7 ;  /* 0x0000000700007c02 */ /* 0x000fee0008000f00 */
.L_x_210:
[----:B-1----:R1:W2:Y:S02]  /*8300*/  SYNCS.PHASECHK.TRANS64.TRYWAIT P0, [R0+URZ], R2 ;  /* 0x00000002000075a7 */ /* 0x0022a400080011ff */
[----:B--2---:R-:W-:Y:S05]  /*8310*/  @!P0 NANOSLEEP.SYNCS 0x989680 ;  /* 0x009896800000895d */ /* 0x004fea0003900000 */
[----:B------:R-:W2:Y:S02]  /*8320*/  @!P0 SYNCS.PHASECHK.TRANS64 P0, [R0+URZ], R2 ;  /* 0x00000002000085a7 */ /* 0x000ea400080010ff */
[----:B--2---:R-:W-:Y:S05]  /*8330*/  @!P0 BRA `(.L_x_210) ;  /* 0xfffffffc00f08947 */ /* 0x004fea000383ffff */
[----:B------:R-:W-:Y:S05]  /*8340*/  BRA `(.L_x_89) ;  /* 0xffffffc400087947 */ /* 0x000fea000383ffff */
.L_x_93:
[----:B------:R-:W-:-:S07]  /*8350*/  MOV R0, UR5 ;  /* 0x0000000500007c02 */ /* 0x000fce0008000f00 */
.L_x_211:
[----:B--2---:R2:W3:Y:S02]  /*8360*/  SYNCS.PHASECHK.TRANS64.TRYWAIT P0, [R0+URZ], R2 ;  /* 0x00000002000075a7 */ /* 0x0044e400080011ff */
[----:B---3--:R-:W-:Y:S05]  /*8370*/  @!P0 NANOSLEEP.SYNCS 0x989680 ;  /* 0x009896800000895d */ /* 0x008fea0003900000 */
[----:B------:R-:W3:Y:S02]  /*8380*/  @!P0 SYNCS.PHASECHK.TRANS64 P0, [R0+URZ], R2 ;  /* 0x00000002000085a7 */ /* 0x000ee400080010ff */
[----:B---3--:R-:W-:Y:S05]  /*8390*/  @!P0 BRA `(.L_x_211) ;  /* 0xfffffffc00f08947 */ /* 0x008fea000383ffff */
[----:B------:R-:W-:Y:S05]  /*83a0*/  BRA `(.L_x_212) ;  /* 0xffffffc400c07947 */ /* 0x000fea000383ffff */
.L_x_94:
[----:B------:R-:W-:-:S07]  /*83b0*/  MOV R0, UR5 ;  /* 0x0000000500007c02 */ /* 0x000fce0008000f00 */
.L_x_213:
[----:B-1----:R1:W2:Y:S02]  /*83c0*/  SYNCS.PHASECHK.TRANS64.TRYWAIT P0, [R0+URZ], R3 ;  /* 0x00000003000075a7 */ /* 0x0022a400080011ff */
[----:B--2---:R-:W-:Y:S05]  /*83d0*/  @!P0 NANOSLEEP.SYNCS 0x989680 ;  /* 0x009896800000895d */ /* 0x004fea0003900000 */
[----:B------:R-:W2:Y:S02]  /*83e0*/  @!P0 SYNCS.PHASECHK.TRANS64 P0, [R0+URZ], R3 ;  /* 0x00000003000085a7 */ /* 0x000ea400080010ff */
[----:B--2---:R-:W-:Y:S05]  /*83f0*/  @!P0 BRA `(.L_x_213) ;  /* 0xfffffffc00f08947 */ /* 0x004fea000383ffff */
[----:B------:R-:W-:Y:S05]  /*8400*/  BRA `(.L_x_214) ;  /* 0xffffffc400cc7947 */ /* 0x000fea000383ffff */
.L_x_95:
[----:B------:R-:W-:-:S07]  /*8410*/  MOV R0, UR5 ;  /* 0x0000000500007c02 */ /* 0x000fce0008000f00 */
.L_x_215:
[----:B-1----:R1:W2:Y:S02]  /*8420*/  SYNCS.PHASECHK.TRANS64.TRYWAIT P0, [R0+URZ], R3 ;  /* 0x00000003000075a7 */ /* 0x0022a400080011ff */
[----:B--2---:R-:W-:Y:S05]  /*8430*/  @!P0 NANOSLEEP.SYNCS 0x989680 ;  /* 0x009896800000895d */ /* 0x004fea0003900000 */
[----:B------:R-:W2:Y:S02]  /*8440*/  @!P0 SYNCS.PHASECHK.TRANS64 P0, [R0+URZ], R3 ;  /* 0x00000003000085a7 */ /* 0x000ea400080010ff */
[----:B--2---:R-:W-:Y:S05]  /*8450*/  @!P0 BRA `(.L_x_215) ;  /* 0xfffffffc00f08947 */ /* 0x004fea000383ffff */
[----:B------:R-:W-:Y:S05]  /*8460*/  BRA `(.L_x_216) ;  /* 0xffffffc400d87947 */ /* 0x000fea000383ffff */
.L_x_96:
[----:B-1----:R-:W-:-:S07]  /*8470*/  MOV R0, UR7 ;  /* 0x0000000700007c02 */ /* 0x002fce0008000f00 */
.L_x_217:
[----:B-1----:R1:W2:Y:S02]  /*8480*/  SYNCS.PHASECHK.TRANS64.TRYWAIT P0, [R0+URZ], R2 ;  /* 0x00000002000075a7 */ /* 0x0022a400080011ff */
[----:B--2---:R-:W-:Y:S05]  /*8490*/  @!P0 NANOSLEEP.SYNCS 0x989680 ;  /* 0x009896800000895d */ /* 0x004fea0003900000 */
[----:B------:R-:W2:Y:S02]  /*84a0*/  @!P0 SYNCS.PHASECHK.TRANS64 P0, [R0+URZ], R2 ;  /* 0x00000002000085a7 */ /* 0x000ea400080010ff */
[----:B--2---:R-:W-:Y:S05]  /*84b0*/  @!P0 BRA `(.L_x_217) ;  /* 0xfffffffc00f08947 */ /* 0x004fea000383ffff */
[----:B------:R-:W-:Y:S05]  /*84c0*/  BRA `(.L_x_218) ;  /* 0xffffffc400e47947 */ /* 0x000fea000383ffff */
.L_x_101:
[----:B---3--:R3:W1:Y:S02]  /*84d0*/  SYNCS.PHASECHK.TRANS64.TRYWAIT P0, [R0+URZ+0x260], R2 ;  /* 0x00026002000075a7 */ /* 0x00866400080011ff */
[----:B-1----:R-:W-:Y:S05]  /*84e0*/  @!P0 NANOSLEEP.SYNCS 0x989680 ;  /* 0x009896800000895d */ /* 0x002fea0003900000 */
[----:B------:R-:W1:Y:S02]  /*84f0*/  @!P0 SYNCS.PHASECHK.TRANS64 P0, [R0+URZ+0x260], R2 ;  /* 0x00026002000085a7 */ /* 0x000e6400080010ff */
[----:B-1----:R-:W-:Y:S05]  /*8500*/  @!P0 BRA `(.L_x_101) ;  /* 0xfffffffc00f08947 */ /* 0x002fea000383ffff */
[----:B------:R-:W-:Y:S05]  /*8510*/  BRA `(.L_x_219) ;  /* 0xffffffc800e47947 */ /* 0x000fea000383ffff */
.L_x_104:
[----:B------:R-:W-:Y:S07]  /*8520*/  MOV R0, UR6 ;  /* 0x0000000600007c02 */ /* 0x000fee0008000f00 */
.L_x_220:
[----:B-1----:R1:W3:Y:S02]  /*8530*/  SYNCS.PHASECHK.TRANS64.TRYWAIT P0, [R0+URZ+0x258], R2 ;  /* 0x00025802000075a7 */ /* 0x0022e400080011ff */
[----:B---3--:R-:W-:Y:S05]  /*8540*/  @!P0 NANOSLEEP.SYNCS 0x989680 ;  /* 0x009896800000895d */ /* 0x008fea0003900000 */
[----:B------:R-:W3:Y:S02]  /*8550*/  @!P0 SYNCS.PHASECHK.TRANS64 P0, [R0+URZ+0x258], R2 ;  /* 0x00025802000085a7 */ /* 0x000ee400080010ff */
[----:B---3--:R-:W-:Y:S05]  /*8560*/  @!P0 BRA `(.L_x_220) ;  /* 0xfffffffc00f08947 */ /* 0x008fea000383ffff */
[----:B------:R-:W-:Y:S05]  /*8570*/  BRA `(.L_x_103) ;  /* 0xffffffcc00d07947 */ /* 0x000fea000383ffff */
.L_x_107:
[----:B------:R-:W-:Y:S07]  /*8580*/  MOV R0, UR6 ;  /* 0x0000000600007c02 */ /* 0x000fee0008000f00 */
.L_x_221:
[----:B-1----:R1:W2:Y:S02]  /*8590*/  SYNCS.PHASECHK.TRANS64.TRYWAIT P2, [R0+URZ+0x248], R24 ;  /* 0x00024818000075a7 */ /* 0x0022a400080411ff */
[----:B--2---:R-:W-:Y:S05]  /*85a0*/  @!P2 NANOSLEEP.SYNCS 0x989680 ;  /* 0x009896800000a95d */ /* 0x004fea0003900000 */
[----:B------:R-:W2:Y:S02]  /*85b0*/  @!P2 SYNCS.PHASECHK.TRANS64 P2, [R0+URZ+0x248], R24 ;  /* 0x000248180000a5a7 */ /* 0x000ea400080410ff */
[----:B--2---:R-:W-:Y:S05]  /*85c0*/  @!P2 BRA `(.L_x_221) ;  /* 0xfffffffc00f0a947 */ /* 0x004fea000383ffff */
[----:B------:R-:W-:Y:S05]  /*85d0*/  BRA `(.L_x_222) ;  /* 0xffffffd000647947 */ /* 0x000fea000383ffff */
.L_x_110:
[----:B--2---:R2:W4:Y:S02]  /*85e0*/  SYNCS.PHASECHK.TRANS64.TRYWAIT P0, [R0+URZ+0x260], R2 ;  /* 0x00026002000075a7 */ /* 0x00452400080011ff */
[----:B----4-:R-:W-:Y:S05]  /*85f0*/  @!P0 NANOSLEEP.SYNCS 0x989680 ;  /* 0x009896800000895d */ /* 0x010fea0003900000 */
[----:B------:R-:W4:Y:S02]  /*8600*/  @!P0 SYNCS.PHASECHK.TRANS64 P0, [R0+URZ+0x260], R2 ;  /* 0x00026002000085a7 */ /* 0x000f2400080010ff */
[----:B----4-:R-:W-:Y:S05]  /*8610*/  @!P0 BRA `(.L_x_110) ;  /* 0xfffffffc00f08947 */ /* 0x010fea000383ffff */
[----:B------:R-:W-:Y:S05]  /*8620*/  BRA `(.L_x_223) ;  /* 0xffffffd400ac7947 */ /* 0x000fea000383ffff */
.L_x_121:
[----:B-1----:R-:W-:Y:S04]  /*8630*/  MOV R0, UR43 ;  /* 0x0000002b00007c02 */ /* 0x002fe80008000f00 */
[----:B------:R1:W2:Y:S03]  /*8640*/  SYNCS.PHASECHK.TRANS64.TRYWAIT P1, [R0+URZ+0x240], R4 ;  /* 0x00024004000075a7 */ /* 0x0002a600080211ff */
[----:B--2---:R-:W-:Y:S05]  /*8650*/  @!P1 NANOSLEEP.SYNCS 0x989680 ;  /* 0x009896800000995d */ /* 0x004fea0003900000 */
[----:B------:R-:W2:Y:S02]  /*8660*/  @!P1 SYNCS.PHASECHK.TRANS64 P1, [R0+URZ+0x240], R4 ;  /* 0x00024004000095a7 */ /* 0x000ea400080210ff */
[----:B--2---:R-:W-:Y:S05]  /*8670*/  @!P1 BRA `(.L_x_121) ;  /* 0xfffffffc00ec9947 */ /* 0x004fea000383ffff */
[----:B------:R-:W-:Y:S05]  /*8680*/  BRA `(.L_x_120) ;  /* 0xffffffe000907947 */ /* 0x000fea000383ffff */
.L_x_123:
[----:B-1----:R1:W4:Y:S02]  /*8690*/  SYNCS.PHASECHK.TRANS64.TRYWAIT P1, [R35+URZ+0x280], R3 ;  /* 0x00028003230075a7 */ /* 0x00232400080211ff */
[----:B----4-:R-:W-:Y:S05]  /*86a0*/  @!P1 NANOSLEEP.SYNCS 0x989680 ;  /* 0x009896800000995d */ /* 0x010fea0003900000 */
[----:B------:R-:W4:Y:S02]  /*86b0*/  @!P1 SYNCS.PHASECHK.TRANS64 P1, [R35+URZ+0x280], R3 ;  /* 0x00028003230095a7 */ /* 0x000f2400080210ff */
[----:B----4-:R-:W-:Y:S05]  /*86c0*/  @!P1 BRA `(.L_x_123) ;  /* 0xfffffffc00f09947 */ /* 0x010fea000383ffff */
[----:B------:R-:W-:Y:S05]  /*86d0*/  BRA `(.L_x_122) ;  /* 0xffffffe000c87947 */ /* 0x000fea000383ffff */
        .weak           $__internal_0_$__cuda_sm10x_tcgen05_guardrail_trap_col_being_dealloced_not_returned_by_alloc
        .type           $__internal_0_$__cuda_sm10x_tcgen05_guardrail_trap_col_being_dealloced_not_returned_by_alloc,@function
        .size           $__internal_0_$__cuda_sm10x_tcgen05_guardrail_trap_col_being_dealloced_not_returned_by_alloc,($__internal_1_$__cuda_sm10x_tcgen05_guardrail_trap_phase_invalid_during_alloc - $__internal_0_$__cuda_sm10x_tcgen05_guardrail_trap_col_being_dealloced_not_returned_by_alloc)
$__internal_0_$__cuda_sm10x_tcgen05_guardrail_trap_col_being_dealloced_not_returned_by_alloc:
[----:B------:R-:W-:Y:S05]  /*86e0*/  BPT.TRAP 0x1 ;  /* 0x000000040000795c */ /* 0x000fea0000300000 */
[----:B------:R-:W-:-:S04]  /*86f0*/  HFMA2 R3, -RZ, RZ, 0, 0 ;  /* 0x00000000ff037431 */ /* 0x000fc800000001ff */
[----:B------:R-:W-:Y:S05]  /*8700*/  RET.REL.NODEC R2 `(_ZN7cutlass13device_kernelINS_4gemm6kernel13GemmUniversalIN4cute5tupleIJiiiiEEENS1_10collective13CollectiveMmaINS1_35MainloopSm100TmaUmmaWarpSpecializedILi36ELi2ELi4ENS5_IJNS4_1CILi1EEESB_SB_EEEEENS5_IJNSA_ILi64EEENSA_ILi32EEESE_EEEaNS5_IJlSB_lEEEaSH_NS4_8TiledMMAINS4_8MMA_AtomIJNS4_15SM100_MMA_S8_SSIaaiLi64ELi32ELNS4_4UMMA5MajorE0ELSM_0ELNSL_8SaturateE0EEEEEENS4_6LayoutISC_NS5_IJNSA_ILi0EEESR_SR_EEEEENS5_IJNS4_10UnderscoreESU_SU_EEEEENS4_13SM90_TMA_LOADENS4_14ComposedLayoutINS4_7SwizzleILi2ELi4ELi3EEENS4_18smem_ptr_flag_bitsILi8EEENSQ_INS5_IJNSA_ILi8EEESE_EEENS5_IJSE_SB_EEEEEEEvNS4_8identityESX_S17_vS18_EENS_8epilogue10collective18CollectiveEpilogueINS1A_23Sm100TmaWarpSpecializedILi1ELi1ELi16ELb0ELb0EEEJSG_NS5_IJNSQ_ISE_SB_EENSQ_ISF_SB_EEEEEaSH_aSH_NS1A_6fusion15FusionCallbacksIS1E_NS1I_17LinearCombinationIaiaiLNS_15FloatRoundStyleE2EEESG_S1H_JEEENS4_5SM1004TMEM4LOAD26SM100_TMEM_LOAD_16dp32b16xESX_NSY_INSZ_ILi1ELi4ELi3EEES12_NSQ_INS5_IJS13_SF_EEENS5_IJSF_SB_EEEEEEENS4_39AutoVectorizingCopyWithAssumedAlignmentILi128EEENS4_14SM90_TMA_STOREES1W_S1Y_S1Y_EEEvvEEEEvNT_6ParamsE) ;  /* 0xffffff78023c7950 */ /* 0x000fea0003c3ffff */
        .weak           $__internal_1_$__cuda_sm10x_tcgen05_guardrail_trap_phase_invalid_during_alloc
        .type           $__internal_1_$__cuda_sm10x_tcgen05_guardrail_trap_phase_invalid_during_alloc,@function
        .size           $__internal_1_$__cuda_sm10x_tcgen05_guardrail_trap_phase_invalid_during_alloc,($__internal_2_$__cuda_sm10x_tcgen05_guardrail_trap_unallocated_columns_being_dealloced - $__internal_1_$__cuda_sm10x_tcgen05_guardrail_trap_phase_invalid_during_alloc)
$__internal_1_$__cuda_sm10x_tcgen05_guardrail_trap_phase_invalid_during_alloc:
[----:B------:R-:W-:Y:S05]  /*8710*/  BPT.TRAP 0x1 ;  /* 0x000000040000795c */ /* 0x000fea0000300000 */
[----:B------:R-:W-:-:S04]  /*8720*/  MOV R3, 0x0 ;  /* 0x0000000000037802 */ /* 0x000fc80000000f00 */
[----:B------:R-:W-:Y:S05]  /*8730*/  RET.REL.NODEC R2 `(_ZN7cutlass13device_kernelINS_4gemm6kernel13GemmUniversalIN4cute5tupleIJiiiiEEENS1_10collective13CollectiveMmaINS1_35MainloopSm100TmaUmmaWarpSpecializedILi36ELi2ELi4ENS5_IJNS4_1CILi1EEESB_SB_EEEEENS5_IJNSA_ILi64EEENSA_ILi32EEESE_EEEaNS5_IJlSB_lEEEaSH_NS4_8TiledMMAINS4_8MMA_AtomIJNS4_15SM100_MMA_S8_SSIaaiLi64ELi32ELNS4_4UMMA5MajorE0ELSM_0ELNSL_8SaturateE0EEEEEENS4_6LayoutISC_NS5_IJNSA_ILi0EEESR_SR_EEEEENS5_IJNS4_10UnderscoreESU_SU_EEEEENS4_13SM90_TMA_LOADENS4_14ComposedLayoutINS4_7SwizzleILi2ELi4ELi3EEENS4_18smem_ptr_flag_bitsILi8EEENSQ_INS5_IJNSA_ILi8EEESE_EEENS5_IJSE_SB_EEEEEEEvNS4_8identityESX_S17_vS18_EENS_8epilogue10collective18CollectiveEpilogueINS1A_23Sm100TmaWarpSpecializedILi1ELi1ELi16ELb0ELb0EEEJSG_NS5_IJNSQ_ISE_SB_EENSQ_ISF_SB_EEEEEaSH_aSH_NS1A_6fusion15FusionCallbacksIS1E_NS1I_17LinearCombinationIaiaiLNS_15FloatRoundStyleE2EEESG_S1H_JEEENS4_5SM1004TMEM4LOAD26SM100_TMEM_LOAD_16dp32b16xESX_NSY_INSZ_ILi1ELi4ELi3EEES12_NSQ_INS5_IJS13_SF_EEENS5_IJSF_SB_EEEEEEENS4_39AutoVectorizingCopyWithAssumedAlignmentILi128EEENS4_14SM90_TMA_STOREES1W_S1Y_S1Y_EEEvvEEEEvNT_6ParamsE) ;  /* 0xffffff7802307950 */ /* 0x000fea0003c3ffff */
        .weak           $__internal_2_$__cuda_sm10x_tcgen05_guardrail_trap_unallocated_columns_being_dealloced
        .type           $__internal_2_$__cuda_sm10x_tcgen05_guardrail_trap_unallocated_columns_being_dealloced,@function
        .size           $__internal_2_$__cuda_sm10x_tcgen05_guardrail_trap_unallocated_columns_being_dealloced,(.L_x_225 - $__internal_2_$__cuda_sm10x_tcgen05_guardrail_trap_unallocated_columns_being_dealloced)
$__internal_2_$__cuda_sm10x_tcgen05_guardrail_trap_unallocated_columns_being_dealloced:
[----:B------:R-:W-:Y:S05]  /*8740*/  BPT.TRAP 0x1 ;  /* 0x000000040000795c */ /* 0x000fea0000300000 */
[----:B------:R-:W-:-:S04]  /*8750*/  HFMA2 R3, -RZ, RZ, 0, 0 ;  /* 0x00000000ff037431 */ /* 0x000fc800000001ff */
[----:B------:R-:W-:Y:S05]  /*8760*/  RET.REL.NODEC R2 `(_ZN7cutlass13device_kernelINS_4gemm6kernel13GemmUniversalIN4cute5tupleIJiiiiEEENS1_10collective13CollectiveMmaINS1_35MainloopSm100TmaUmmaWarpSpecializedILi36ELi2ELi4ENS5_IJNS4_1CILi1EEESB_SB_EEEEENS5_IJNSA_ILi64EEENSA_ILi32EEESE_EEEaNS5_IJlSB_lEEEaSH_NS4_8TiledMMAINS4_8MMA_AtomIJNS4_15SM100_MMA_S8_SSIaaiLi64ELi32ELNS4_4UMMA5MajorE0ELSM_0ELNSL_8SaturateE0EEEEEENS4_6LayoutISC_NS5_IJNSA_ILi0EEESR_SR_EEEEENS5_IJNS4_10UnderscoreESU_SU_EEEEENS4_13SM90_TMA_LOADENS4_14ComposedLayoutINS4_7SwizzleILi2ELi4ELi3EEENS4_18smem_ptr_flag_bitsILi8EEENSQ_INS5_IJNSA_ILi8EEESE_EEENS5_IJSE_SB_EEEEEEEvNS4_8identityESX_S17_vS18_EENS_8epilogue10collective18CollectiveEpilogueINS1A_23Sm100TmaWarpSpecializedILi1ELi1ELi16ELb0ELb0EEEJSG_NS5_IJNSQ_ISE_SB_EENSQ_ISF_SB_EEEEEaSH_aSH_NS1A_6fusion15FusionCallbacksIS1E_NS1I_17LinearCombinationIaiaiLNS_15FloatRoundStyleE2EEESG_S1H_JEEENS4_5SM1004TMEM4LOAD26SM100_TMEM_LOAD_16dp32b16xESX_NSY_INSZ_ILi1ELi4ELi3EEES12_NSQ_INS5_IJS13_SF_EEENS5_IJSF_SB_EEEEEEENS4_39AutoVectorizingCopyWithAssumedAlignmentILi128EEENS4_14SM90_TMA_STOREES1W_S1Y_S1Y_EEEvvEEEEvNT_6ParamsE) ;  /* 0xffffff7802247950 */ /* 0x000fea0003c3ffff */
.L_x_224:
[----:B------:R-:W-:-:S00]  /*8770*/  BRA `(.L_x_224) ;  /* 0xfffffffc00fc7947 */ /* 0x000fc0000383ffff */
[----:B------:R-:W-:-:S00]  /*8780*/  NOP ;  /* 0x0000000000007918 */ /* 0x000fc00000000000 */
[----:B------:R-:W-:-:S00]  /*8790*/  NOP ;  /* 0x0000000000007918 */ /* 0x000fc00000000000 */
[----:B------:R-:W-:-:S00]  /*87a0*/  NOP ;  /* 0x0000000000007918 */ /* 0x000fc00000000000 */
[----:B------:R-:W-:-:S00]  /*87b0*/  NOP ;  /* 0x0000000000007918 */ /* 0x000fc00000000000 */
[----:B------:R-:W-:-:S00]  /*87c0*/  NOP ;  /* 0x0000000000007918 */ /* 0x000fc00000000000 */
[----:B------:R-:W-:-:S00]  /*87d0*/  NOP ;  /* 0x0000000000007918 */ /* 0x000fc00000000000 */
[----:B------:R-:W-:-:S00]  /*87e0*/  NOP ;  /* 0x0000000000007918 */ /* 0x000fc00000000000 */
[----:B------:R-:W-:-:S00]  /*87f0*/  NOP ;  /* 0x0000000000007918 */ /* 0x000fc00000000000 */
.L_x_225:


//--------------------- .nv.global.init           --------------------------
	.section	.nv.global.init,"aw",@progbits
.nv.global.init:
	.type		$str$27,@object
	.size		$str$27,($str$28 - $str$27)
$str$27:
        /*0000*/ 	.byte	0x28, 0x61, 0x64, 0x64, 0x72, 0x65, 0x73, 0x73, 0x20, 0x26, 0x20, 0x6d, 0x61, 0x73, 0x6b, 0x29
        /*0010*/ 	.byte	0x20, 0x3d, 0x3d, 0x20, 0x30, 0x00
	.type		$str$28,@object
	.size		$str$28,($str$26 - $str$28)
$str$28:
        /*0016*/ 	.byte	0x2f, 0x74, 0x6d, 0x70, 0x2f, 0x63, 0x75, 0x74, 0x6c, 0x61, 0x73, 0x73, 0x5f, 0x73, 0x77, 0x65
        /*0026*/ 	.byte	0x65, 0x70, 0x5f, 0x73, 0x72, 0x63, 0x2f, 0x69, 0x6e, 0x63, 0x6c, 0x75, 0x64, 0x65, 0x2f, 0x63
        /*0036*/ 	.byte	0x75, 0x74, 0x65, 0x2f, 0x70, 0x6f, 0x69, 0x6e, 0x74, 0x65, 0x72, 0x5f, 0x66, 0x6c, 0x61, 0x67
        /*0046*/ 	.byte	0x67, 0x65, 0x64, 0x2e, 0x68, 0x70, 0x70, 0x00
	.type		$str$26,@object
	.size		$str$26,($str$25 - $str$26)
$str$26:
        /*004e*/ 	.byte	0x2f, 0x74, 0x6d, 0x70, 0x2f, 0x63, 0x75, 0x74, 0x6c, 0x61, 0x73, 0x73, 0x5f, 0x73, 0x77, 0x65
        /*005e*/ 	.byte	0x65, 0x70, 0x5f, 0x73, 0x72, 0x63, 0x2f, 0x69, 0x6e, 0x63, 0x6c, 0x75, 0x64, 0x65, 0x2f, 0x63
        /*006e*/ 	.byte	0x75, 0x74, 0x65, 0x2f, 0x61, 0x74, 0x6f, 0x6d, 0x2f, 0x63, 0x6f, 0x70, 0x79, 0x5f, 0x74, 0x72
        /*007e*/ 	.byte	0x61, 0x69, 0x74, 0x73, 0x5f, 0x73, 0x6d, 0x31, 0x30, 0x30, 0x2e, 0x68, 0x70, 0x70, 0x00
	.type		$str$25,@object
	.size		$str$25,(__unnamed_1 - $str$25)
$str$25:
        /*008d*/ 	.byte	0x28, 0x28, 0x75, 0x69, 0x6e, 0x74, 0x33, 0x32, 0x5f, 0x74, 0x28, 0x74, 0x68, 0x72, 0x65, 0x61
        /*009d*/ 	.byte	0x64, 0x49, 0x64, 0x78, 0x2e, 0x78, 0x29, 0x20, 0x2f, 0x20, 0x33, 0x32, 0x29, 0x20, 0x25, 0x20
        /*00ad*/ 	.byte	0x34, 0x29, 0x20, 0x3d, 0x3d, 0x20, 0x28, 0x28, 0x28, 0x74, 0x6d, 0x65, 0x6d, 0x5f, 0x61, 0x64
        /*00bd*/ 	.byte	0x64, 0x72, 0x20, 0x3e, 0x3e, 0x20, 0x31, 0x36, 0x29, 0x20, 0x2f, 0x20, 0x33, 0x32, 0x29, 0x20
        /*00cd*/ 	.byte	0x25, 0x20, 0x34, 0x29, 0x00
	.type		__unnamed_1,@object
	.size		__unnamed_1,(__unnamed_2 - __unnamed_1)
__unnamed_1:
        /*00d2*/ 	.byte	0x61, 0x75, 0x74, 0x6f, 0x20, 0x63, 0x75, 0x74, 0x65, 0x3a, 0x3a, 0x61, 0x73, 0x5f, 0x70, 0x6f
        /* <DEDUP_REMOVED lines=24> */
        /*0262*/ 	.byte	0x00
	.type		__unnamed_2,@object
	.size		__unnamed_2,(.L_2 - __unnamed_2)
__unnamed_2:
        /* <DEDUP_REMOVED lines=37> */
        /*04b3*/ 	.byte	0x74, 0x65, 0x3a, 0x3a, 0x43, 0x3c, 0x30, 0x3e, 0x3e, 0x3e, 0x3e, 0x5d, 0x00
.L_2:


//--------------------- .nv.shared._ZN7cutlass13device_kernelINS_4gemm6kernel13GemmUniversalIN4cute5tupleIJiiiiEEENS1_10collective13CollectiveMmaINS1_35MainloopSm100TmaUmmaWarpSpecializedILi36ELi2ELi4ENS5_IJNS4_1CILi1EEESB_SB_EEEEENS5_IJNSA_ILi64EEENSA_ILi32EEESE_EEEaNS5_IJlSB_lEEEaSH_NS4_8TiledMMAINS4_8MMA_AtomIJNS4_15SM100_MMA_S8_SSIaaiLi64ELi32ELNS4_4UMMA5MajorE0ELSM_0ELNSL_8SaturateE0EEEEEENS4_6LayoutISC_NS5_IJNSA_ILi0EEESR_SR_EEEEENS5_IJNS4_10UnderscoreESU_SU_EEEEENS4_13SM90_TMA_LOADENS4_14ComposedLayoutINS4_7SwizzleILi2ELi4ELi3EEENS4_18smem_ptr_flag_bitsILi8EEENSQ_INS5_IJNSA_ILi8EEESE_EEENS5_IJSE_SB_EEEEEEEvNS4_8identityESX_S17_vS18_EENS_8epilogue10collective18CollectiveEpilogueINS1A_23Sm100TmaWarpSpecializedILi1ELi1ELi16ELb0ELb0EEEJSG_NS5_IJNSQ_ISE_SB_EENSQ_ISF_SB_EEEEEaSH_aSH_NS1A_6fusion15FusionCallbacksIS1E_NS1I_17LinearCombinationIaiaiLNS_15FloatRoundStyleE2EEESG_S1H_JEEENS4_5SM1004TMEM4LOAD26SM100_TMEM_LOAD_16dp32b16xESX_NSY_INSZ_ILi1ELi4ELi3EEES12_NSQ_INS5_IJS13_SF_EEENS5_IJSF_SB_EEEEEEENS4_39AutoVectorizingCopyWithAssumedAlignmentILi128EEENS4_14SM90_TMA_STOREES1W_S1Y_S1Y_EEEvvEEEEvNT_6ParamsE --------------------------
	.section	.nv.shared._ZN7cutlass13device_kernelINS_4gemm6kernel13GemmUniversalIN4cute5tupleIJiiiiEEENS1_10collective13CollectiveMmaINS1_35MainloopSm100TmaUmmaWarpSpecializedILi36ELi2ELi4ENS5_IJNS4_1CILi1EEESB_SB_EEEEENS5_IJNSA_ILi64EEENSA_ILi32EEESE_EEEaNS5_IJlSB_lEEEaSH_NS4_8TiledMMAINS4_8MMA_AtomIJNS4_15SM100_MMA_S8_SSIaaiLi64ELi32ELNS4_4UMMA5MajorE0ELSM_0ELNSL_8SaturateE0EEEEEENS4_6LayoutISC_NS5_IJNSA_ILi0EEESR_SR_EEEEENS5_IJNS4_10UnderscoreESU_SU_EEEEENS4_13SM90_TMA_LOADENS4_14ComposedLayoutINS4_7SwizzleILi2ELi4ELi3EEENS4_18smem_ptr_flag_bitsILi8EEENSQ_INS5_IJNSA_ILi8EEESE_EEENS5_IJSE_SB_EEEEEEEvNS4_8identityESX_S17_vS18_EENS_8epilogue10collective18CollectiveEpilogueINS1A_23Sm100TmaWarpSpecializedILi1ELi1ELi16ELb0ELb0EEEJSG_NS5_IJNSQ_ISE_SB_EENSQ_ISF_SB_EEEEEaSH_aSH_NS1A_6fusion15FusionCallbacksIS1E_NS1I_17LinearCombinationIaiaiLNS_15FloatRoundStyleE2EEESG_S1H_JEEENS4_5SM1004TMEM4LOAD26SM100_TMEM_LOAD_16dp32b16xESX_NSY_INSZ_ILi1ELi4ELi3EEES12_NSQ_INS5_IJS13_SF_EEENS5_IJSF_SB_EEEEEEENS4_39AutoVectorizingCopyWithAssumedAlignmentILi128EEENS4_14SM90_TMA_STOREES1W_S1Y_S1Y_EEEvvEEEEvNT_6ParamsE,"aw",@nobits
	.sectionflags	@""
	.align	16
	.zero		1024


//--------------------- .nv.shared.reserved.0     --------------------------
	.section	.nv.shared.reserved.0,"aw",@nobits
	.weak		__nv_reservedSMEM_offset_0_alias
	.size		__nv_reservedSMEM_offset_0_alias, 0, 64
	.other		__nv_reservedSMEM_offset_0_alias,@"STO_CUDA_RESERVED_SHARED STV_DEFAULT"
__nv_reservedSMEM_offset_0_alias:
	.zero		0
.nv.shared.reserved.0:
	.zero		64
	.weak		__nv_reservedSMEM_tcgen05_partition
	.type		__nv_reservedSMEM_tcgen05_partition,@object
	.size		__nv_reservedSMEM_tcgen05_partition,(.L_0 - __nv_reservedSMEM_tcgen05_partition)
__nv_reservedSMEM_tcgen05_partition:
	.zero		32
.L_0:


//--------------------- .nv.global                --------------------------
	.section	.nv.global,"aw",@nobits
.nv.global:
	.type		_ZN40_INTERNAL_0574d7b9_4_k_cu_1e95c494_345104cute1_E,@object
	.size		_ZN40_INTERNAL_0574d7b9_4_k_cu_1e95c494_345104cute1_E,(_ZN40_INTERNAL_0574d7b9_4_k_cu_1e95c494_345104cuda3std3__45__cpo6cbeginE - _ZN40_INTERNAL_0574d7b9_4_k_cu_1e95c494_345104cute1_E)
_ZN40_INTERNAL_0574d7b9_4_k_cu_1e95c494_345104cute1_E:
	.zero		1
	.type		_ZN40_INTERNAL_0574d7b9_4_k_cu_1e95c494_345104cuda3std3__45__cpo6cbeginE,@object
	.size		_ZN40_INTERNAL_0574d7b9_4_k_cu_1e95c494_345104cuda3std3__45__cpo6cbeginE,(_ZN40_INTERNAL_0574d7b9_4_k_cu_1e95c494_345104cuda3std3__48in_placeE - _ZN40_INTERNAL_0574d7b9_4_k_cu_1e95c494_345104cuda3std3__45__cpo6cbeginE)
_ZN40_INTERNAL_0574d7b9_4_k_cu_1e95c494_345104cuda3std3__45__cpo6cbeginE:
	.zero		1
	.type		_ZN40_INTERNAL_0574d7b9_4_k_cu_1e95c494_345104cuda3std3__48in_placeE,@object
	.size		_ZN40_INTERNAL_0574d7b9_4_k_cu_1e95c494_345104cuda3std3__48in_placeE,(_ZN40_INTERNAL_0574d7b9_4_k_cu_1e95c494_345104cuda3std6ranges3__45__cpo9iter_moveE - _ZN40_INTERNAL_0574d7b9_4_k_cu_1e95c494_345104cuda3std3__48in_placeE)
_ZN40_INTERNAL_0574d7b9_4_k_cu_1e95c494_345104cuda3std3__48in_placeE:
	.zero		1
	.type		_ZN40_INTERNAL_0574d7b9_4_k_cu_1e95c494_345104cuda3std6ranges3__45__cpo9iter_moveE,@object
	.size		_ZN40_INTERNAL_0574d7b9_4_k_cu_1e95c494_345104cuda3std6ranges3__45__cpo9iter_moveE,(_ZN40_INTERNAL_0574d7b9_4_k_cu_1e95c494_345104cuda3std3__45__cpo5beginE - _ZN40_INTERNAL_0574d7b9_4_k_cu_1e95c494_345104cuda3std6ranges3__45__cpo9iter_moveE)
_ZN40_INTERNAL_0574d7b9_4_k_cu_1e95c494_345104cuda3std6ranges3__45__cpo9iter_moveE:
	.zero		1
	.type		_ZN40_INTERNAL_0574d7b9_4_k_cu_1e95c494_345104cuda3std3__45__cpo5beginE,@object
	.size		_ZN40_INTERNAL_0574d7b9_4_k_cu_1e95c494_345104cuda3std3__45__cpo5beginE,(_ZN40_INTERNAL_0574d7b9_4_k_cu_1e95c494_345104cuda3std3__442_GLOBAL__N__0574d7b9_4_k_cu_1e95c494_345106ignoreE - _ZN40_INTERNAL_0574d7b9_4_k_cu_1e95c494_345104cuda3std3__45__cpo5beginE)
_ZN40_INTERNAL_0574d7b9_4_k_cu_1e95c494_345104cuda3std3__45__cpo5beginE:
	.zero		1
	.type		_ZN40_INTERNAL_0574d7b9_4_k_cu_1e95c494_345104cuda3std3__442_GLOBAL__N__0574d7b9_4_k_cu_1e95c494_345106ignoreE,@object
	.size		_ZN40_INTERNAL_0574d7b9_4_k_cu_1e95c494_345104cuda3std3__442_GLOBAL__N__0574d7b9_4_k_cu_1e95c494_345106ignoreE,(_ZN40_INTERNAL_0574d7b9_4_k_cu_1e95c494_345104cute7productE - _ZN40_INTERNAL_0574d7b9_4_k_cu_1e95c494_345104cuda3std3__442_GLOBAL__N__0574d7b9_4_k_cu_1e95c494_345106ignoreE)
_ZN40_INTERNAL_0574d7b9_4_k_cu_1e95c494_345104cuda3std3__442_GLOBAL__N__0574d7b9_4_k_cu_1e95c494_345106ignoreE:
	.zero		1
	.type		_ZN40_INTERNAL_0574d7b9_4_k_cu_1e95c494_345104cute7productE,@object
	.size		_ZN40_INTERNAL_0574d7b9_4_k_cu_1e95c494_345104cute7productE,(_ZN40_INTERNAL_0574d7b9_4_k_cu_1e95c494_345104cuda3std3__45__cpo3endE - _ZN40_INTERNAL_0574d7b9_4_k_cu_1e95c494_345104cute7productE)
_ZN40_INTERNAL_0574d7b9_4_k_cu_1e95c494_345104cute7productE:
	.zero		1
	.type		_ZN40_INTERNAL_0574d7b9_4_k_cu_1e95c494_345104cuda3std3__45__cpo3endE,@object
	.size		_ZN40_INTERNAL_0574d7b9_4_k_cu_1e95c494_345104cuda3std3__45__cpo3endE,(_ZN40_INTERNAL_0574d7b9_4_k_cu_1e95c494_345104cuda3std3__419piecewise_constructE - _ZN40_INTERNAL_0574d7b9_4_k_cu_1e95c494_345104cuda3std3__45__cpo3endE)
_ZN40_INTERNAL_0574d7b9_4_k_cu_1e95c494_345104cuda3std3__45__cpo3endE:
	.zero		1
	.type		_ZN40_INTERNAL_0574d7b9_4_k_cu_1e95c494_345104cuda3std3__419piecewise_constructE,@object
	.size		_ZN40_INTERNAL_0574d7b9_4_k_cu_1e95c494_345104cuda3std3__419piecewise_constructE,(_ZN40_INTERNAL_0574d7b9_4_k_cu_1e95c494_345104cuda3std3__45__cpo4cendE - _ZN40_INTERNAL_0574d7b9_4_k_cu_1e95c494_345104cuda3std3__419piecewise_constructE)
_ZN40_INTERNAL_0574d7b9_4_k_cu_1e95c494_345104cuda3std3__419piecewise_constructE:
	.zero		1
	.type		_ZN40_INTERNAL_0574d7b9_4_k_cu_1e95c494_345104cuda3std3__45__cpo4cendE,@object
	.size		_ZN40_INTERNAL_0574d7b9_4_k_cu_1e95c494_345104cuda3std3__45__cpo4cendE,(_ZN40_INTERNAL_0574d7b9_4_k_cu_1e95c494_345104cuda3std6ranges3__45__cpo4swapE - _ZN40_INTERNAL_0574d7b9_4_k_cu_1e95c494_345104cuda3std3__45__cpo4cendE)
_ZN40_INTERNAL_0574d7b9_4_k_cu_1e95c494_345104cuda3std3__45__cpo4cendE:
	.zero		1
	.type		_ZN40_INTERNAL_0574d7b9_4_k_cu_1e95c494_345104cuda3std6ranges3__45__cpo4swapE,@object
	.size		_ZN40_INTERNAL_0574d7b9_4_k_cu_1e95c494_345104cuda3std6ranges3__45__cpo4swapE,(.L_10 - _ZN40_INTERNAL_0574d7b9_4_k_cu_1e95c494_345104cuda3std6ranges3__45__cpo4swapE)
_ZN40_INTERNAL_0574d7b9_4_k_cu_1e95c494_345104cuda3std6ranges3__45__cpo4swapE:
	.zero		1
.L_10:


//--------------------- .nv.constant0._ZN7cutlass13device_kernelINS_4gemm6kernel13GemmUniversalIN4cute5tupleIJiiiiEEENS1_10collective13CollectiveMmaINS1_35MainloopSm100TmaUmmaWarpSpecializedILi36ELi2ELi4ENS5_IJNS4_1CILi1EEESB_SB_EEEEENS5_IJNSA_ILi64EEENSA_ILi32EEESE_EEEaNS5_IJlSB_lEEEaSH_NS4_8TiledMMAINS4_8MMA_AtomIJNS4_15SM100_MMA_S8_SSIaaiLi64ELi32ELNS4_4UMMA5MajorE0ELSM_0ELNSL_8SaturateE0EEEEEENS4_6LayoutISC_NS5_IJNSA_ILi0EEESR_SR_EEEEENS5_IJNS4_10UnderscoreESU_SU_EEEEENS4_13SM90_TMA_LOADENS4_14ComposedLayoutINS4_7SwizzleILi2ELi4ELi3EEENS4_18smem_ptr_flag_bitsILi8EEENSQ_INS5_IJNSA_ILi8EEESE_EEENS5_IJSE_SB_EEEEEEEvNS4_8identityESX_S17_vS18_EENS_8epilogue10collective18CollectiveEpilogueINS1A_23Sm100TmaWarpSpecializedILi1ELi1ELi16ELb0ELb0EEEJSG_NS5_IJNSQ_ISE_SB_EENSQ_ISF_SB_EEEEEaSH_aSH_NS1A_6fusion15FusionCallbacksIS1E_NS1I_17LinearCombinationIaiaiLNS_15FloatRoundStyleE2EEESG_S1H_JEEENS4_5SM1004TMEM4LOAD26SM100_TMEM_LOAD_16dp32b16xESX_NSY_INSZ_ILi1ELi4ELi3EEES12_NSQ_INS5_IJS13_SF_EEENS5_IJSF_SB_EEEEEEENS4_39AutoVectorizingCopyWithAssumedAlignmentILi128EEENS4_14SM90_TMA_STOREES1W_S1Y_S1Y_EEEvvEEEEvNT_6ParamsE --------------------------
	.section	.nv.constant0._ZN7cutlass13device_kernelINS_4gemm6kernel13GemmUniversalIN4cute5tupleIJiiiiEEENS1_10collective13CollectiveMmaINS1_35MainloopSm100TmaUmmaWarpSpecializedILi36ELi2ELi4ENS5_IJNS4_1CILi1EEESB_SB_EEEEENS5_IJNSA_ILi64EEENSA_ILi32EEESE_EEEaNS5_IJlSB_lEEEaSH_NS4_8TiledMMAINS4_8MMA_AtomIJNS4_15SM100_MMA_S8_SSIaaiLi64ELi32ELNS4_4UMMA5MajorE0ELSM_0ELNSL_8SaturateE0EEEEEENS4_6LayoutISC_NS5_IJNSA_ILi0EEESR_SR_EEEEENS5_IJNS4_10UnderscoreESU_SU_EEEEENS4_13SM90_TMA_LOADENS4_14ComposedLayoutINS4_7SwizzleILi2ELi4ELi3EEENS4_18smem_ptr_flag_bitsILi8EEENSQ_INS5_IJNSA_ILi8EEESE_EEENS5_IJSE_SB_EEEEEEEvNS4_8identityESX_S17_vS18_EENS_8epilogue10collective18CollectiveEpilogueINS1A_23Sm100TmaWarpSpecializedILi1ELi1ELi16ELb0ELb0EEEJSG_NS5_IJNSQ_ISE_SB_EENSQ_ISF_SB_EEEEEaSH_aSH_NS1A_6fusion15FusionCallbacksIS1E_NS1I_17LinearCombinationIaiaiLNS_15FloatRoundStyleE2EEESG_S1H_JEEENS4_5SM1004TMEM4LOAD26SM100_TMEM_LOAD_16dp32b16xESX_NSY_INSZ_ILi1ELi4ELi3EEES12_NSQ_INS5_IJS13_SF_EEENS5_IJSF_SB_EEEEEEENS4_39AutoVectorizingCopyWithAssumedAlignmentILi128EEENS4_14SM90_TMA_STOREES1W_S1Y_S1Y_EEEvvEEEEvNT_6ParamsE,"a",@progbits
	.sectionflags	@""
	.align	4
.nv.constant0._ZN7cutlass13device_kernelINS_4gemm6kernel13GemmUniversalIN4cute5tupleIJiiiiEEENS1_10collective13CollectiveMmaINS1_35MainloopSm100TmaUmmaWarpSpecializedILi36ELi2ELi4ENS5_IJNS4_1CILi1EEESB_SB_EEEEENS5_IJNSA_ILi64EEENSA_ILi32EEESE_EEEaNS5_IJlSB_lEEEaSH_NS4_8TiledMMAINS4_8MMA_AtomIJNS4_15SM100_MMA_S8_SSIaaiLi64ELi32ELNS4_4UMMA5MajorE0ELSM_0ELNSL_8SaturateE0EEEEEENS4_6LayoutISC_NS5_IJNSA_ILi0EEESR_SR_EEEEENS5_IJNS4_10UnderscoreESU_SU_EEEEENS4_13SM90_TMA_LOADENS4_14ComposedLayoutINS4_7SwizzleILi2ELi4ELi3EEENS4_18smem_ptr_flag_bitsILi8EEENSQ_INS5_IJNSA_ILi8EEESE_EEENS5_IJSE_SB_EEEEEEEvNS4_8identityESX_S17_vS18_EENS_8epilogue10collective18CollectiveEpilogueINS1A_23Sm100TmaWarpSpecializedILi1ELi1ELi16ELb0ELb0EEEJSG_NS5_IJNSQ_ISE_SB_EENSQ_ISF_SB_EEEEEaSH_aSH_NS1A_6fusion15FusionCallbacksIS1E_NS1I_17LinearCombinationIaiaiLNS_15FloatRoundStyleE2EEESG_S1H_JEEENS4_5SM1004TMEM4LOAD26SM100_TMEM_LOAD_16dp32b16xESX_NSY_INSZ_ILi1ELi4ELi3EEES12_NSQ_INS5_IJS13_SF_EEENS5_IJSF_SB_EEEEEEENS4_39AutoVectorizingCopyWithAssumedAlignmentILi128EEENS4_14SM90_TMA_STOREES1W_S1Y_S1Y_EEEvvEEEEvNT_6ParamsE:
	.zero		2944


//--------------------- SYMBOLS --------------------------

	.type		.nv.reservedSmem.offset0,@object
	.size		.nv.reservedSmem.offset0,0x4
	.type		.nv.reservedSmem.cap,@object
	.size		.nv.reservedSmem.cap,0x4
	.type		__assertfail,@function
